	.headerflags	@"EF_CUDA_TEXMODE_UNIFIED EF_CUDA_64BIT_ADDRESS EF_CUDA_SM80 EF_CUDA_VIRTUAL_SM(EF_CUDA_SM80)"
	.elftype	@"ET_EXEC"


//--------------------- .nv.info                  --------------------------
	.section	.nv.info,"",@"SHT_CUDA_INFO"
	.align	4


	//----- nvinfo : EIATTR_REGCOUNT
	.align		4
        /*0000*/ 	.byte	0x04, 0x2f
        /*0002*/ 	.short	(.L_1 - .L_0)
	.align		4
.L_0:
        /*0004*/ 	.word	index@(candidate3)
        /*0008*/ 	.word	0x000000fe


	//----- nvinfo : EIATTR_MAX_STACK_SIZE
	.align		4
.L_1:
        /*000c*/ 	.byte	0x04, 0x23
        /*000e*/ 	.short	(.L_3 - .L_2)
	.align		4
.L_2:
        /*0010*/ 	.word	index@(candidate3)
        /*0014*/ 	.word	0x00000000


	//----- nvinfo : EIATTR_MIN_STACK_SIZE
	.align		4
.L_3:
        /*0018*/ 	.byte	0x04, 0x12
        /*001a*/ 	.short	(.L_5 - .L_4)
	.align		4
.L_4:
        /*001c*/ 	.word	index@(candidate3)
        /*0020*/ 	.word	0x00000000


	//----- nvinfo : EIATTR_FRAME_SIZE
	.align		4
.L_5:
        /*0024*/ 	.byte	0x04, 0x11
        /*0026*/ 	.short	(.L_7 - .L_6)
	.align		4
.L_6:
        /*0028*/ 	.word	index@(candidate3)
        /*002c*/ 	.word	0x00000000
.L_7:


//--------------------- .nv.info.candidate3       --------------------------
	.section	.nv.info.candidate3,"",@"SHT_CUDA_INFO"
	.align	4


	//----- nvinfo : EIATTR_CUDA_API_VERSION
	.align		4
        /*0000*/ 	.byte	0x04, 0x37
        /*0002*/ 	.short	(.L_9 - .L_8)
.L_8:
        /*0004*/ 	.word	0x00000075


	//----- nvinfo : EIATTR_SW2861232_WAR
	.align		4
.L_9:
        /*0008*/ 	.byte	0x01, 0x35
	.zero		2


	//----- nvinfo : EIATTR_PARAM_CBANK
	.align		4
        /*000c*/ 	.byte	0x04, 0x0a
        /*000e*/ 	.short	(.L_11 - .L_10)
	.align		4
.L_10:
        /*0010*/ 	.word	index@(.nv.constant0.candidate3)
        /*0014*/ 	.short	0x0160
        /*0016*/ 	.short	0x0018


	//----- nvinfo : EIATTR_CBANK_PARAM_SIZE
	.align		4
.L_11:
        /*0018*/ 	.byte	0x03, 0x19
        /*001a*/ 	.short	0x0018


	//----- nvinfo : EIATTR_KPARAM_INFO
	.align		4
        /*001c*/ 	.byte	0x04, 0x17
        /*001e*/ 	.short	(.L_13 - .L_12)
.L_12:
        /*0020*/ 	.word	0x00000000
        /*0024*/ 	.short	0x0002
        /*0026*/ 	.short	0x0010
        /*0028*/ 	.byte	0x00, 0xf0, 0x21, 0x00


	//----- nvinfo : EIATTR_KPARAM_INFO
	.align		4
.L_13:
        /*002c*/ 	.byte	0x04, 0x17
        /*002e*/ 	.short	(.L_15 - .L_14)
.L_14:
        /*0030*/ 	.word	0x00000000
        /*0034*/ 	.short	0x0001
        /*0036*/ 	.short	0x0008
        /*0038*/ 	.byte	0x00, 0xf0, 0x21, 0x00


	//----- nvinfo : EIATTR_KPARAM_INFO
	.align		4
.L_15:
        /*003c*/ 	.byte	0x04, 0x17
        /*003e*/ 	.short	(.L_17 - .L_16)
.L_16:
        /*0040*/ 	.word	0x00000000
        /*0044*/ 	.short	0x0000
        /*0046*/ 	.short	0x0000
        /*0048*/ 	.byte	0x00, 0xf0, 0x21, 0x00


	//----- nvinfo : EIATTR_MAXREG_COUNT
	.align		4
.L_17:
        /*004c*/ 	.byte	0x03, 0x1b
        /*004e*/ 	.short	0x00ff


	//----- nvinfo : EIATTR_EXIT_INSTR_OFFSETS
	.align		4
        /*0050*/ 	.byte	0x04, 0x1c
        /*0052*/ 	.short	(.L_19 - .L_18)


	//   ....[0]....
.L_18:
        /*0054*/ 	.word	0x000049f0


	//----- nvinfo : EIATTR_MAX_THREADS
	.align		4
.L_19:
        /*0058*/ 	.byte	0x04, 0x05
        /*005a*/ 	.short	(.L_21 - .L_20)
.L_20:
        /*005c*/ 	.word	0x00000070
        /*0060*/ 	.word	0x00000001
        /*0064*/ 	.word	0x00000001
.L_21:


//--------------------- .nv.rel.action            --------------------------
	.section	.nv.rel.action,"",@"SHT_CUDA_RELOCINFO"
	.align	8
	.sectionentsize	8
        /*0000*/ 	.byte	0x4b, 0x00, 0x00, 0x00, 0x00, 0x00, 0x00, 0x00, 0x00, 0x02, 0x02, 0x08, 0x10, 0x0a, 0x2f, 0x22
        /* <DEDUP_REMOVED lines=13> */


//--------------------- .nv.constant0.candidate3  --------------------------
	.section	.nv.constant0.candidate3,"a",@progbits
	.align	4
.nv.constant0.candidate3:
	.zero		376


//--------------------- .text.candidate3          --------------------------
	.section	.text.candidate3,"ax",@progbits
	.sectionflags	@"SHF_BARRIERS=1"
	.sectioninfo	@"SHI_REGISTERS=254"
	.align	128
        .global         candidate3
        .type           candidate3,@function
        .size           candidate3,(.L_x_5 - candidate3)
        .other          candidate3,@"STO_CUDA_ENTRY STV_DEFAULT"
candidate3:
.text.candidate3:
[----:B------:R-:W-:-:S02]  /*0000*/  MOV R1, c[0x0][0x28] ;  /* 0x00000a0000017a02 */ /* 0x000fc40000000f00 */
[----:B------:R-:W0:Y:S01]  /*0010*/  S2R R3, SR_TID.X ;  /* 0x0000000000037919 */ /* 0x000e220000002100 */
[----:B------:R-:W-:Y:S01]  /*0020*/  HFMA2.MMA R2, -RZ, RZ, 0, 0 ;  /* 0x00000000ff027435 */ /* 0x000fe200000001ff */
[----:B------:R-:W-:Y:S01]  /*0030*/  MOV R18, RZ ;  /* 0x000000ff00127202 */ /* 0x000fe20000000f00 */
[----:B------:R-:W-:Y:S01]  /*0040*/  HFMA2.MMA R20, -RZ, RZ, 0, 0 ;  /* 0x00000000ff147435 */ /* 0x000fe200000001ff */
[----:B------:R-:W-:Y:S01]  /*0050*/  MOV R22, RZ ;  /* 0x000000ff00167202 */ /* 0x000fe20000000f00 */
[----:B------:R-:W-:Y:S01]  /*0060*/  HFMA2.MMA R75, -RZ, RZ, 0, 0 ;  /* 0x00000000ff4b7435 */ /* 0x000fe200000001ff */
[----:B------:R-:W-:Y:S01]  /*0070*/  CS2R R72, SRZ ;  /* 0x0000000000487805 */ /* 0x000fe2000001ff00 */
[----:B------:R-:W-:Y:S01]  /*0080*/  HFMA2.MMA R79, -RZ, RZ, 0, 0 ;  /* 0x00000000ff4f7435 */ /* 0x000fe200000001ff */
[----:B------:R-:W-:Y:S01]  /*0090*/  MOV R77, RZ ;  /* 0x000000ff004d7202 */ /* 0x000fe20000000f00 */
        /* <DEDUP_REMOVED lines=15> */
[C---:B0-----:R-:W-:Y:S01]  /*0190*/  IADD3 R4, R3.reuse, 0x70, RZ ;  /* 0x0000007003047810 */ /* 0x041fe20007ffe0ff */
[C---:B------:R-:W-:Y:S01]  /*01a0*/  IMAD.HI R0, R3.reuse, -0x6db6db6d, R2 ;  /* 0x9249249303007827 */ /* 0x040fe200078e0202 */
[C---:B------:R-:W-:Y:S01]  /*01b0*/  IADD3 R5, R3.reuse, 0x380, RZ ;  /* 0x0000038003057810 */ /* 0x040fe20007ffe0ff */
[----:B------:R-:W-:Y:S01]  /*01c0*/  HFMA2.MMA R115, -RZ, RZ, 0, 0 ;  /* 0x00000000ff737435 */ /* 0x000fe200000001ff */
[C---:B------:R-:W-:Y:S01]  /*01d0*/  IADD3 R6, R3.reuse, 0x690, RZ ;  /* 0x0000069003067810 */ /* 0x040fe20007ffe0ff */
[----:B------:R-:W-:Y:S01]  /*01e0*/  IMAD.HI R4, R4, 0x5397829d, RZ ;  /* 0x5397829d04047827 */ /* 0x000fe200078e02ff */
[C---:B------:R-:W-:Y:S01]  /*01f0*/  IADD3 R8, R3.reuse, 0x9a0, RZ ;  /* 0x000009a003087810 */ /* 0x040fe20007ffe0ff */
[----:B------:R-:W-:Y:S01]  /*0200*/  HFMA2.MMA R119, -RZ, RZ, 0, 0 ;  /* 0x00000000ff777435 */ /* 0x000fe200000001ff */
[----:B------:R-:W-:Y:S01]  /*0210*/  IADD3 R10, R3, 0xa80, RZ ;  /* 0x00000a80030a7810 */ /* 0x000fe20007ffe0ff */
[----:B------:R-:W-:Y:S01]  /*0220*/  IMAD.HI R2, R5, 0x5397829d, RZ ;  /* 0x5397829d05027827 */ /* 0x000fe200078e02ff */
[----:B------:R-:W-:Y:S01]  /*0230*/  SHF.R.U32.HI R5, RZ, 0x1f, R0 ;  /* 0x0000001fff057819 */ /* 0x000fe20000011600 */
[----:B------:R-:W-:Y:S01]  /*0240*/  HFMA2.MMA R123, -RZ, RZ, 0, 0 ;  /* 0x00000000ff7b7435 */ /* 0x000fe200000001ff */
[----:B------:R-:W-:Y:S01]  /*0250*/  SHF.R.U32.HI R7, RZ, 0x1f, R4 ;  /* 0x0000001fff077819 */ /* 0x000fe20000011604 */
[----:B------:R-:W-:Y:S01]  /*0260*/  IMAD.HI R6, R6, 0x5397829d, RZ ;  /* 0x5397829d06067827 */ /* 0x000fe200078e02ff */
[----:B------:R-:W-:Y:S01]  /*0270*/  SHF.R.U32.HI R9, RZ, 0x1f, R2 ;  /* 0x0000001fff097819 */ /* 0x000fe20000011602 */
[----:B------:R-:W-:Y:S01]  /*0280*/  HFMA2.MMA R127, -RZ, RZ, 0, 0 ;  /* 0x00000000ff7f7435 */ /* 0x000fe200000001ff */
[----:B------:R-:W-:Y:S01]  /*0290*/  LEA.HI.SX32 R0, R0, R5, 0x1c ;  /* 0x0000000500007211 */ /* 0x000fe200078fe2ff */
[----:B------:R-:W-:Y:S01]  /*02a0*/  IMAD.HI R8, R8, 0x5397829d, RZ ;  /* 0x5397829d08087827 */ /* 0x000fe200078e02ff */
[----:B------:R-:W-:Y:S01]  /*02b0*/  LEA.HI.SX32 R7, R4, R7, 0x1a ;  /* 0x0000000704077211 */ /* 0x000fe200078fd2ff */
[----:B------:R-:W-:Y:S01]  /*02c0*/  HFMA2.MMA R131, -RZ, RZ, 0, 0 ;  /* 0x00000000ff837435 */ /* 0x000fe200000001ff */
[----:B------:R-:W-:Y:S01]  /*02d0*/  LEA.HI.SX32 R29, R2, R9, 0x1a ;  /* 0x00000009021d7211 */ /* 0x000fe200078fd2ff */
[----:B------:R-:W-:Y:S01]  /*02e0*/  IMAD.HI R10, R10, 0x5397829d, RZ ;  /* 0x5397829d0a0a7827 */ /* 0x000fe200078e02ff */
[----:B------:R-:W-:Y:S01]  /*02f0*/  SHF.R.U32.HI R5, RZ, 0x1f, R6 ;  /* 0x0000001fff057819 */ /* 0x000fe20000011606 */
[----:B------:R-:W-:Y:S01]  /*0300*/  HFMA2.MMA R135, -RZ, RZ, 0, 0 ;  /* 0x00000000ff877435 */ /* 0x000fe200000001ff */
[C---:B------:R-:W-:Y:S01]  /*0310*/  IADD3 R4, R3.reuse, 0x460, RZ ;  /* 0x0000046003047810 */ /* 0x040fe20007ffe0ff */
[----:B------:R-:W-:Y:S01]  /*0320*/  HFMA2.MMA R139, -RZ, RZ, 0, 0 ;  /* 0x00000000ff8b7435 */ /* 0x000fe200000001ff */
[C---:B------:R-:W-:Y:S01]  /*0330*/  IADD3 R2, R3.reuse, 0x150, RZ ;  /* 0x0000015003027810 */ /* 0x040fe20007ffe0ff */
[----:B------:R-:W-:Y:S01]  /*0340*/  HFMA2.MMA R143, -RZ, RZ, 0, 0 ;  /* 0x00000000ff8f7435 */ /* 0x000fe200000001ff */
[----:B------:R-:W-:Y:S01]  /*0350*/  LEA.HI.SX32 R37, R6, R5, 0x1a ;  /* 0x0000000506257211 */ /* 0x000fe200078fd2ff */
[----:B------:R-:W-:Y:S01]  /*0360*/  IMAD.HI R6, R4, 0x5397829d, RZ ;  /* 0x5397829d04067827 */ /* 0x000fe200078e02ff */
[----:B------:R-:W-:Y:S01]  /*0370*/  SHF.R.U32.HI R9, RZ, 0x1f, R8 ;  /* 0x0000001fff097819 */ /* 0x000fe20000011608 */
[----:B------:R-:W-:Y:S01]  /*0380*/  HFMA2.MMA R147, -RZ, RZ, 0, 0 ;  /* 0x00000000ff937435 */ /* 0x000fe200000001ff */
[C---:B------:R-:W-:Y:S01]  /*0390*/  IADD3 R5, R3.reuse, 0x770, RZ ;  /* 0x0000077003057810 */ /* 0x040fe20007ffe0ff */
[----:B------:R-:W-:Y:S01]  /*03a0*/  IMAD.HI R2, R2, 0x5397829d, RZ ;  /* 0x5397829d02027827 */ /* 0x000fe200078e02ff */
[----:B------:R-:W-:Y:S01]  /*03b0*/  IADD3 R4, R3, 0x230, RZ ;  /* 0x0000023003047810 */ /* 0x000fe20007ffe0ff */
[----:B------:R-:W-:Y:S01]  /*03c0*/  HFMA2.MMA R151, -RZ, RZ, 0, 0 ;  /* 0x00000000ff977435 */ /* 0x000fe200000001ff */
[----:B------:R-:W-:Y:S01]  /*03d0*/  LEA.HI.SX32 R57, R8, R9, 0x1a ;  /* 0x0000000908397211 */ /* 0x000fe200078fd2ff */
[----:B------:R-:W-:Y:S01]  /*03e0*/  IMAD.HI R8, R5, 0x5397829d, RZ ;  /* 0x5397829d05087827 */ /* 0x000fe200078e02ff */
[----:B------:R-:W-:Y:S01]  /*03f0*/  SHF.R.U32.HI R5, RZ, 0x1f, R2 ;  /* 0x0000001fff057819 */ /* 0x000fe20000011602 */
[----:B------:R-:W-:Y:S01]  /*0400*/  HFMA2.MMA R155, -RZ, RZ, 0, 0 ;  /* 0x00000000ff9b7435 */ /* 0x000fe200000001ff */
[----:B------:R-:W-:Y:S01]  /*0410*/  SHF.R.U32.HI R9, RZ, 0x1f, R6 ;  /* 0x0000001fff097819 */ /* 0x000fe20000011606 */
[----:B------:R-:W-:Y:S01]  /*0420*/  IMAD.HI R4, R4, 0x5397829d, RZ ;  /* 0x5397829d04047827 */ /* 0x000fe200078e02ff */
[----:B------:R-:W-:Y:S01]  /*0430*/  LEA.HI.SX32 R13, R2, R5, 0x1a ;  /* 0x00000005020d7211 */ /* 0x000fe200078fd2ff */
[----:B------:R-:W-:Y:S01]  /*0440*/  HFMA2.MMA R159, -RZ, RZ, 0, 0 ;  /* 0x00000000ff9f7435 */ /* 0x000fe200000001ff */
[C---:B------:R-:W-:Y:S01]  /*0450*/  IADD3 R2, R3.reuse, 0x540, RZ ;  /* 0x0000054003027810 */ /* 0x040fe20007ffe0ff */
[----:B------:R-:W-:Y:S01]  /*0460*/  HFMA2.MMA R163, -RZ, RZ, 0, 0 ;  /* 0x00000000ffa37435 */ /* 0x000fe200000001ff */
[----:B------:R-:W-:Y:S01]  /*0470*/  SHF.R.U32.HI R5, RZ, 0x1f, R4 ;  /* 0x0000001fff057819 */ /* 0x000fe20000011604 */
[----:B------:R-:W-:Y:S01]  /*0480*/  HFMA2.MMA R167, -RZ, RZ, 0, 0 ;  /* 0x00000000ffa77435 */ /* 0x000fe200000001ff */
[----:B------:R-:W-:Y:S01]  /*0490*/  LEA.HI.SX32 R31, R6, R9, 0x1a ;  /* 0x00000009061f7211 */ /* 0x000fe200078fd2ff */
[----:B------:R-:W-:Y:S01]  /*04a0*/  HFMA2.MMA R171, -RZ, RZ, 0, 0 ;  /* 0x00000000ffab7435 */ /* 0x000fe200000001ff */
[----:B------:R-:W-:Y:S01]  /*04b0*/  SHF.R.U32.HI R9, RZ, 0x1f, R8 ;  /* 0x0000001fff097819 */ /* 0x000fe20000011608 */
[----:B------:R-:W-:Y:S01]  /*04c0*/  HFMA2.MMA R175, -RZ, RZ, 0, 0 ;  /* 0x00000000ffaf7435 */ /* 0x000fe200000001ff */
[----:B------:R-:W-:Y:S01]  /*04d0*/  LEA.HI.SX32 R17, R4, R5, 0x1a ;  /* 0x0000000504117211 */ /* 0x000fe200078fd2ff */
[----:B------:R-:W-:Y:S01]  /*04e0*/  IMAD.HI R5, R2, 0x5397829d, RZ ;  /* 0x5397829d02057827 */ /* 0x000fe200078e02ff */
        /* <DEDUP_REMOVED lines=12> */
[----:B------:R-:W-:Y:S01]  /*05b0*/  SHF.R.U32.HI R6, RZ, 0x1f, R5 ;  /* 0x0000001fff067819 */ /* 0x000fe20000011605 */
[----:B------:R-:W-:Y:S01]  /*05c0*/  HFMA2.MMA R195, -RZ, RZ, 0, 0 ;  /* 0x00000000ffc37435 */ /* 0x000fe200000001ff */
[----:B------:R-:W-:Y:S01]  /*05d0*/  LEA.HI.SX32 R61, R10, R11, 0x1a ;  /* 0x0000000b0a3d7211 */ /* 0x000fe200078fd2ff */
[----:B------:R-:W-:Y:S01]  /*05e0*/  IMAD.HI R10, R9, 0x5397829d, RZ ;  /* 0x5397829d090a7827 */ /* 0x000fe200078e02ff */
[----:B------:R-:W-:Y:S01]  /*05f0*/  LEA.HI.SX32 R41, R5, R6, 0x1a ;  /* 0x0000000605297211 */ /* 0x000fe200078fd2ff */
[----:B------:R-:W-:Y:S01]  /*0600*/  HFMA2.MMA R199, -RZ, RZ, 0, 0 ;  /* 0x00000000ffc77435 */ /* 0x000fe200000001ff */
[----:B------:R-:W-:Y:S01]  /*0610*/  SHF.R.U32.HI R9, RZ, 0x1f, R8 ;  /* 0x0000001fff097819 */ /* 0x000fe20000011608 */
[----:B------:R-:W-:Y:S01]  /*0620*/  IMAD.HI R4, R4, 0x5397829d, RZ ;  /* 0x5397829d04047827 */ /* 0x000fe200078e02ff */
[----:B------:R-:W-:Y:S01]  /*0630*/  SHF.R.U32.HI R5, RZ, 0x1f, R2 ;  /* 0x0000001fff057819 */ /* 0x000fe20000011602 */
[----:B------:R-:W-:Y:S01]  /*0640*/  HFMA2.MMA R203, -RZ, RZ, 0, 0 ;  /* 0x00000000ffcb7435 */ /* 0x000fe200000001ff */
[----:B------:R-:W-:Y:S01]  /*0650*/  LEA.HI.SX32 R53, R8, R9, 0x1a ;  /* 0x0000000908357211 */ /* 0x000fe200078fd2ff */
[----:B------:R-:W-:Y:S01]  /*0660*/  HFMA2.MMA R207, -RZ, RZ, 0, 0 ;  /* 0x00000000ffcf7435 */ /* 0x000fe200000001ff */
[----:B------:R-:W-:Y:S01]  /*0670*/  SHF.R.U32.HI R15, RZ, 0x1f, R10 ;  /* 0x0000001fff0f7819 */ /* 0x000fe2000001160a */
[----:B------:R-:W-:Y:S01]  /*0680*/  HFMA2.MMA R211, -RZ, RZ, 0, 0 ;  /* 0x00000000ffd37435 */ /* 0x000fe200000001ff */
[----:B------:R-:W-:Y:S01]  /*0690*/  LEA.HI.SX32 R9, R2, R5, 0x1a ;  /* 0x0000000502097211 */ /* 0x000fe200078fd2ff */
[----:B------:R-:W-:Y:S01]  /*06a0*/  HFMA2.MMA R215, -RZ, RZ, 0, 0 ;  /* 0x00000000ffd77435 */ /* 0x000fe200000001ff */
[----:B------:R-:W-:Y:S01]  /*06b0*/  SHF.R.U32.HI R11, RZ, 0x1f, R4 ;  /* 0x0000001fff0b7819 */ /* 0x000fe20000011604 */
[----:B------:R-:W-:Y:S01]  /*06c0*/  HFMA2.MMA R219, -RZ, RZ, 0, 0 ;  /* 0x00000000ffdb7435 */ /* 0x000fe200000001ff */
[C---:B------:R-:W-:Y:S01]  /*06d0*/  IADD3 R2, R3.reuse, 0x2a0, RZ ;  /* 0x000002a003027810 */ /* 0x040fe20007ffe0ff */
[----:B------:R-:W-:Y:S01]  /*06e0*/  HFMA2.MMA R223, -RZ, RZ, 0, 0 ;  /* 0x00000000ffdf7435 */ /* 0x000fe200000001ff */
[----:B------:R-:W-:Y:S01]  /*06f0*/  LEA.HI.SX32 R65, R10, R15, 0x1a ;  /* 0x0000000f0a417211 */ /* 0x000fe200078fd2ff */
[----:B------:R-:W-:Y:S01]  /*0700*/  HFMA2.MMA R227, -RZ, RZ, 0, 0 ;  /* 0x00000000ffe37435 */ /* 0x000fe200000001ff */
[----:B------:R-:W-:Y:S01]  /*0710*/  LEA.HI.SX32 R15, R4, R11, 0x1a ;  /* 0x0000000b040f7211 */ /* 0x000fe200078fd2ff */
[----:B------:R-:W-:Y:S01]  /*0720*/  IMAD.HI R2, R2, 0x5397829d, RZ ;  /* 0x5397829d02027827 */ /* 0x000fe200078e02ff */
[C---:B------:R-:W-:Y:S01]  /*0730*/  IADD3 R5, R3.reuse, 0x4d0, RZ ;  /* 0x000004d003057810 */ /* 0x040fe20007ffe0ff */
[----:B------:R-:W-:Y:S01]  /*0740*/  HFMA2.MMA R231, -RZ, RZ, 0, 0 ;  /* 0x00000000ffe77435 */ /* 0x000fe200000001ff */
[C---:B------:R-:W-:Y:S01]  /*0750*/  IADD3 R4, R3.reuse, 0x3f0, RZ ;  /* 0x000003f003047810 */ /* 0x040fe20007ffe0ff */
[----:B------:R-:W-:Y:S01]  /*0760*/  HFMA2.MMA R235, -RZ, RZ, 0, 0 ;  /* 0x00000000ffeb7435 */ /* 0x000fe200000001ff */
[----:B------:R-:W-:Y:S01]  /*0770*/  IADD3 R10, R3, 0x700, RZ ;  /* 0x00000700030a7810 */ /* 0x000fe20007ffe0ff */
[----:B------:R-:W-:Y:S01]  /*0780*/  IMAD.HI R6, R5, 0x5397829d, RZ ;  /* 0x5397829d05067827 */ /* 0x000fe200078e02ff */
[----:B------:R-:W-:Y:S01]  /*0790*/  SHF.R.U32.HI R5, RZ, 0x1f, R2 ;  /* 0x0000001fff057819 */ /* 0x000fe20000011602 */
[----:B------:R-:W-:Y:S01]  /*07a0*/  HFMA2.MMA R239, -RZ, RZ, 0, 0 ;  /* 0x00000000ffef7435 */ /* 0x000fe200000001ff */
[----:B------:R-:W-:Y:S01]  /*07b0*/  IADD3 R8, R3, 0x5b0, RZ ;  /* 0x000005b003087810 */ /* 0x000fe20007ffe0ff */
[----:B------:R-:W-:Y:S01]  /*07c0*/  IMAD.HI R4, R4, 0x5397829d, RZ ;  /* 0x5397829d04047827 */ /* 0x000fe200078e02ff */
[----:B------:R-:W-:Y:S01]  /*07d0*/  LEA.HI.SX32 R25, R2, R5, 0x1a ;  /* 0x0000000502197211 */ /* 0x000fe200078fd2ff */
[----:B------:R-:W-:Y:S01]  /*07e0*/  ULDC.64 UR4, c[0x0][0x118] ;  /* 0x0000460000047ab9 */ /* 0x000fe20000000a00 */
[----:B------:R-:W0:Y:S01]  /*07f0*/  S2R R2, SR_CTAID.X ;  /* 0x0000000000027919 */ /* 0x000e220000002500 */
[----:B------:R-:W-:Y:S01]  /*0800*/  IMAD.HI R10, R10, 0x5397829d, RZ ;  /* 0x5397829d0a0a7827 */ /* 0x000fe200078e02ff */
[----:B------:R-:W-:-:S02]  /*0810*/  SHF.R.U32.HI R11, RZ, 0x1f, R4 ;  /* 0x0000001fff0b7819 */ /* 0x000fc40000011604 */
[----:B------:R-:W-:Y:S01]  /*0820*/  SHF.R.U32.HI R19, RZ, 0x1f, R6 ;  /* 0x0000001fff137819 */ /* 0x000fe20000011606 */
[----:B------:R-:W-:Y:S01]  /*0830*/  IMAD.HI R8, R8, 0x5397829d, RZ ;  /* 0x5397829d08087827 */ /* 0x000fe200078e02ff */
[----:B------:R-:W-:Y:S02]  /*0840*/  LEA.HI.SX32 R35, R4, R11, 0x1a ;  /* 0x0000000b04237211 */ /* 0x000fe400078fd2ff */
[----:B------:R-:W-:Y:S02]  /*0850*/  SHF.R.U32.HI R5, RZ, 0x1f, R10 ;  /* 0x0000001fff057819 */ /* 0x000fe4000001160a */
[----:B------:R-:W-:Y:S02]  /*0860*/  IADD3 R4, R3, 0x7e0, RZ ;  /* 0x000007e003047810 */ /* 0x000fe40007ffe0ff */
[----:B------:R-:W-:Y:S02]  /*0870*/  LEA.HI.SX32 R39, R6, R19, 0x1a ;  /* 0x0000001306277211 */ /* 0x000fe400078fd2ff */
[----:B------:R-:W-:Y:S01]  /*0880*/  LEA.HI.SX32 R47, R10, R5, 0x1a ;  /* 0x000000050a2f7211 */ /* 0x000fe200078fd2ff */
[----:B------:R-:W-:Y:S01]  /*0890*/  IMAD.HI R4, R4, 0x5397829d, RZ ;  /* 0x5397829d04047827 */ /* 0x000fe200078e02ff */
[----:B------:R-:W-:-:S02]  /*08a0*/  SHF.R.U32.HI R21, RZ, 0x1f, R8 ;  /* 0x0000001fff157819 */ /* 0x000fc40000011608 */
[C---:B------:R-:W-:Y:S02]  /*08b0*/  IADD3 R6, R3.reuse, 0x8c0, RZ ;  /* 0x000008c003067810 */ /* 0x040fe40007ffe0ff */
[C---:B------:R-:W-:Y:S02]  /*08c0*/  IADD3 R5, R3.reuse, 0xa10, RZ ;  /* 0x00000a1003057810 */ /* 0x040fe40007ffe0ff */
[----:B------:R-:W-:Y:S01]  /*08d0*/  LEA.HI.SX32 R43, R8, R21, 0x1a ;  /* 0x00000015082b7211 */ /* 0x000fe200078fd2ff */
[----:B------:R-:W-:Y:S01]  /*08e0*/  IMAD.HI R6, R6, 0x5397829d, RZ ;  /* 0x5397829d06067827 */ /* 0x000fe200078e02ff */
[C---:B------:R-:W-:Y:S02]  /*08f0*/  IADD3 R10, R3.reuse, 0xaf0, RZ ;  /* 0x00000af0030a7810 */ /* 0x040fe40007ffe0ff */
[----:B------:R-:W-:Y:S01]  /*0900*/  IADD3 R12, R3, 0xbd0, RZ ;  /* 0x00000bd0030c7810 */ /* 0x000fe20007ffe0ff */
[----:B------:R-:W-:Y:S01]  /*0910*/  IMAD.HI R8, R5, 0x5397829d, RZ ;  /* 0x5397829d05087827 */ /* 0x000fe200078e02ff */
[----:B------:R-:W-:-:S02]  /*0920*/  SHF.R.U32.HI R5, RZ, 0x1f, R4 ;  /* 0x0000001fff057819 */ /* 0x000fc40000011604 */
[----:B------:R-:W-:Y:S01]  /*0930*/  SHF.R.U32.HI R11, RZ, 0x1f, R6 ;  /* 0x0000001fff0b7819 */ /* 0x000fe20000011606 */
[----:B------:R-:W-:Y:S01]  /*0940*/  IMAD.HI R10, R10, 0x5397829d, RZ ;  /* 0x5397829d0a0a7827 */ /* 0x000fe200078e02ff */
[----:B------:R-:W-:Y:S02]  /*0950*/  LEA.HI.SX32 R51, R4, R5, 0x1a ;  /* 0x0000000504337211 */ /* 0x000fe400078fd2ff */
[----:B------:R-:W-:Y:S01]  /*0960*/  SHF.R.U32.HI R5, RZ, 0x1f, R8 ;  /* 0x0000001fff057819 */ /* 0x000fe20000011608 */
[----:B------:R-:W-:Y:S01]  /*0970*/  IMAD.HI R12, R12, 0x5397829d, RZ ;  /* 0x5397829d0c0c7827 */ /* 0x000fe200078e02ff */
[----:B------:R-:W-:Y:S02]  /*0980*/  LEA.HI.SX32 R55, R6, R11, 0x1a ;  /* 0x0000000b06377211 */ /* 0x000fe400078fd2ff */
[----:B------:R-:W-:Y:S02]  /*0990*/  SHF.R.U32.HI R11, RZ, 0x1f, R10 ;  /* 0x0000001fff0b7819 */ /* 0x000fe4000001160a */
[----:B------:R-:W-:-:S02]  /*09a0*/  SHF.R.U32.HI R21, RZ, 0x1f, R12 ;  /* 0x0000001fff157819 */ /* 0x000fc4000001160c */
[----:B------:R-:W-:Y:S02]  /*09b0*/  IADD3 R19, R0, 0x4, RZ ;  /* 0x0000000400137810 */ /* 0x000fe40007ffe0ff */
[----:B------:R-:W-:Y:S01]  /*09c0*/  LEA.HI.SX32 R59, R8, R5, 0x1a ;  /* 0x00000005083b7211 */ /* 0x000fe200078fd2ff */
[----:B------:R-:W-:Y:S01]  /*09d0*/  IMAD R5, R0, -0x1c, R3 ;  /* 0xffffffe400057824 */ /* 0x000fe200078e0203 */
[----:B0-----:R-:W-:Y:S01]  /*09e0*/  LOP3.LUT R4, R2, 0x1, RZ, 0xc0, !PT ;  /* 0x0000000102047812 */ /* 0x001fe200078ec0ff */
[----:B------:R-:W-:Y:S01]  /*09f0*/  IMAD.HI R8, R19, -0x6db6db6d, R18 ;  /* 0x9249249313087827 */ /* 0x000fe200078e0212 */
[----:B------:R-:W-:Y:S02]  /*0a00*/  LEA.HI.SX32 R63, R10, R11, 0x1a ;  /* 0x0000000b0a3f7211 */ /* 0x000fe400078fd2ff */
[----:B------:R-:W-:Y:S01]  /*0a10*/  LEA.HI.SX32 R67, R12, R21, 0x1a ;  /* 0x000000150c437211 */ /* 0x000fe200078fd2ff */
[----:B------:R-:W-:Y:S01]  /*0a20*/  IMAD R10, R4, 0x1c, R5 ;  /* 0x0000001c040a7824 */ /* 0x000fe200078e0205 */
[C---:B------:R-:W-:Y:S01]  /*0a30*/  IADD3 R21, R0.reuse, 0x5, RZ ;  /* 0x0000000500157810 */ /* 0x040fe20007ffe0ff */
[C---:B------:R-:W-:Y:S01]  /*0a40*/  IMAD R11, R0.reuse, 0x38, RZ ;  /* 0x00000038000b7824 */ /* 0x040fe200078e02ff */
[----:B------:R-:W-:Y:S01]  /*0a50*/  IADD3 R23, R0, 0x6, RZ ;  /* 0x0000000600177810 */ /* 0x000fe20007ffe0ff */
[----:B------:R-:W-:Y:S01]  /*0a60*/  IMAD R27, R7, 0xc40, R10 ;  /* 0x00000c40071b7824 */ /* 0x000fe200078e020a */
[----:B------:R-:W-:Y:S01]  /*0a70*/  LOP3.LUT R6, R2, 0xe, RZ, 0xc0, !PT ;  /* 0x0000000e02067812 */ /* 0x000fe200078ec0ff */
[----:B------:R-:W-:Y:S01]  /*0a80*/  IMAD.HI R12, R21, -0x6db6db6d, R20 ;  /* 0x92492493150c7827 */ /* 0x000fe200078e0214 */
[----:B------:R-:W-:-:S02]  /*0a90*/  SHF.R.U32.HI R7, RZ, 0x1f, R8 ;  /* 0x0000001fff077819 */ /* 0x000fc40000011608 */
[----:B------:R-:W-:Y:S01]  /*0aa0*/  SHF.R.U32.HI R6, RZ, 0x1, R6 ;  /* 0x00000001ff067819 */ /* 0x000fe20000011606 */
[----:B------:R-:W-:Y:S01]  /*0ab0*/  IMAD R45, R37, 0xc40, R10 ;  /* 0x00000c40252d7824 */ /* 0x000fe200078e020a */
[----:B------:R-:W-:Y:S01]  /*0ac0*/  IADD3 R18, R11, 0xa8, RZ ;  /* 0x000000a80b127810 */ /* 0x000fe20007ffe0ff */
[----:B------:R-:W-:Y:S01]  /*0ad0*/  IMAD.HI R14, R23, -0x6db6db6d, R22 ;  /* 0x92492493170e7827 */ /* 0x000fe200078e0216 */
[----:B------:R-:W-:Y:S02]  /*0ae0*/  MOV R109, RZ ;  /* 0x000000ff006d7202 */ /* 0x000fe40000000f00 */
[----:B------:R-:W-:Y:S01]  /*0af0*/  MOV R113, RZ ;  /* 0x000000ff00717202 */ /* 0x000fe20000000f00 */
[--C-:B------:R-:W-:Y:S01]  /*0b00*/  IMAD R37, R31, 0xc40, R10.reuse ;  /* 0x00000c401f257824 */ /* 0x100fe200078e020a */
        /* <DEDUP_REMOVED lines=8> */
[----:B------:R-:W-:Y:S01]  /*0b90*/  LEA.HI.SX32 R25, R8, R7, 0x1e ;  /* 0x0000000708197211 */ /* 0x000fe200078ff2ff */
[----:B------:R-:W-:Y:S01]  /*0ba0*/  IMAD R29, R13, 0xc40, R10 ;  /* 0x00000c400d1d7824 */ /* 0x000fe200078e020a */
[----:B------:R-:W-:Y:S01]  /*0bb0*/  SHF.R.U32.HI R13, RZ, 0x1f, R12 ;  /* 0x0000001fff0d7819 */ /* 0x000fe2000001160c */
[----:B------:R-:W-:Y:S01]  /*0bc0*/  IMAD R7, R6, 0x188, R9 ;  /* 0x0000018806077824 */ /* 0x000fe200078e0209 */
[----:B------:R-:W-:Y:S01]  /*0bd0*/  SHF.R.U32.HI R9, RZ, 0x1f, R14 ;  /* 0x0000001fff097819 */ /* 0x000fe2000001160e */
[--C-:B------:R-:W-:Y:S01]  /*0be0*/  IMAD R57, R57, 0xc40, R10.reuse ;  /* 0x00000c4039397824 */ /* 0x100fe200078e020a */
[----:B------:R-:W-:Y:S01]  /*0bf0*/  LEA.HI.SX32 R20, R12, R13, 0x1e ;  /* 0x0000000d0c147211 */ /* 0x000fe200078ff2ff */
[--C-:B------:R-:W-:Y:S01]  /*0c00*/  IMAD R15, R15, 0xc40, R10.reuse ;  /* 0x00000c400f0f7824 */ /* 0x100fe200078e020a */
[----:B------:R-:W-:Y:S01]  /*0c10*/  LEA.HI.SX32 R22, R14, R9, 0x1e ;  /* 0x000000090e167211 */ /* 0x000fe200078ff2ff */
[----:B------:R-:W-:Y:S01]  /*0c20*/  IMAD R25, R25, -0x7, R19 ;  /* 0xfffffff919197824 */ /* 0x000fe200078e0213 */
[----:B------:R-:W-:Y:S01]  /*0c30*/  IADD3 R14, R11, 0x70, RZ ;  /* 0x000000700b0e7810 */ /* 0x000fe20007ffe0ff */
[----:B------:R-:W-:Y:S01]  /*0c40*/  IMAD R26, R20, -0x7, R21 ;  /* 0xfffffff9141a7824 */ /* 0x000fe200078e0215 */
[----:B------:R-:W-:Y:S01]  /*0c50*/  MOV R133, RZ ;  /* 0x000000ff00857202 */ /* 0x000fe20000000f00 */
[----:B------:R-:W-:Y:S01]  /*0c60*/  IMAD R30, R22, -0x7, R23 ;  /* 0xfffffff9161e7824 */ /* 0x000fe200078e0217 */
[----:B------:R-:W-:Y:S01]  /*0c70*/  MOV R137, RZ ;  /* 0x000000ff00897202 */ /* 0x000fe20000000f00 */
[C---:B------:R-:W-:Y:S01]  /*0c80*/  IMAD R20, R6.reuse, 0x188, R27 ;  /* 0x0000018806147824 */ /* 0x040fe200078e021b */
[----:B------:R-:W-:Y:S01]  /*0c90*/  MOV R141, RZ ;  /* 0x000000ff008d7202 */ /* 0x000fe20000000f00 */
[--C-:B------:R-:W-:Y:S01]  /*0ca0*/  IMAD R35, R35, 0xc40, R10.reuse ;  /* 0x00000c4023237824 */ /* 0x100fe200078e020a */
[----:B------:R-:W-:Y:S01]  /*0cb0*/  MOV R145, RZ ;  /* 0x000000ff00917202 */ /* 0x000fe20000000f00 */
[--C-:B------:R-:W-:Y:S01]  /*0cc0*/  IMAD R47, R47, 0xc40, R10.reuse ;  /* 0x00000c402f2f7824 */ /* 0x100fe200078e020a */
[----:B------:R-:W-:Y:S01]  /*0cd0*/  MOV R149, RZ ;  /* 0x000000ff00957202 */ /* 0x000fe20000000f00 */
[C---:B------:R-:W-:Y:S01]  /*0ce0*/  IMAD R22, R6.reuse, 0x188, R33 ;  /* 0x0000018806167824 */ /* 0x040fe200078e0221 */
[----:B------:R-:W-:Y:S01]  /*0cf0*/  MOV R153, RZ ;  /* 0x000000ff00997202 */ /* 0x000fe20000000f00 */
[--C-:B------:R-:W-:Y:S01]  /*0d00*/  IMAD R49, R49, 0xc40, R10.reuse ;  /* 0x00000c4031317824 */ /* 0x100fe200078e020a */
[----:B------:R-:W-:Y:S01]  /*0d10*/  CS2R R32, SRZ ;  /* 0x0000000000207805 */ /* 0x000fe2000001ff00 */
        /* <DEDUP_REMOVED lines=20> */
[----:B------:R-:W-:Y:S01]  /*0e60*/  IMAD R67, R67, 0xc40, R10 ;  /* 0x00000c4043437824 */ /* 0x000fe200078e020a */
[----:B------:R-:W-:Y:S01]  /*0e70*/  IADD3 R10, R11, 0x38, RZ ;  /* 0x000000380b0a7810 */ /* 0x000fe20007ffe0ff */
[C---:B------:R-:W-:Y:S01]  /*0e80*/  IMAD R24, R6.reuse, 0x188, R45 ;  /* 0x0000018806187824 */ /* 0x040fe200078e022d */
[----:B------:R-:W-:Y:S01]  /*0e90*/  MOV R197, RZ ;  /* 0x000000ff00c57202 */ /* 0x000fe20000000f00 */
[----:B------:R-:W-:Y:S01]  /*0ea0*/  IMAD R28, R6, 0x188, R57 ;  /* 0x00000188061c7824 */ /* 0x000fe200078e0239 */
[----:B------:R-:W-:Y:S01]  /*0eb0*/  IADD3 R7, R10, R7, RZ ;  /* 0x000000070a077210 */ /* 0x000fe20007ffe0ff */
[C---:B------:R-:W-:Y:S01]  /*0ec0*/  IMAD R11, R6.reuse, 0x188, R15 ;  /* 0x00000188060b7824 */ /* 0x040fe200078e020f */
[----:B------:R-:W-:Y:S01]  /*0ed0*/  CS2R R44, SRZ ;  /* 0x00000000002c7805 */ /* 0x000fe2000001ff00 */
[C---:B------:R-:W-:Y:S01]  /*0ee0*/  IMAD R19, R25.reuse, 0x38, R20 ;  /* 0x0000003819137824 */ /* 0x040fe200078e0214 */
[----:B------:R-:W-:Y:S01]  /*0ef0*/  CS2R R56, SRZ ;  /* 0x0000000000387805 */ /* 0x000fe2000001ff00 */
[----:B------:R-:W-:Y:S01]  /*0f00*/  IMAD R35, R6, 0x188, R35 ;  /* 0x0000018806237824 */ /* 0x000fe200078e0223 */
[----:B------:R-:W-:Y:S01]  /*0f10*/  IADD3 R11, R14, R11, RZ ;  /* 0x0000000b0e0b7210 */ /* 0x000fe20007ffe0ff */
[C---:B------:R-:W-:Y:S01]  /*0f20*/  IMAD R47, R6.reuse, 0x188, R47 ;  /* 0x00000188062f7824 */ /* 0x040fe200078e022f */
[----:B------:R-:W-:Y:S01]  /*0f30*/  MOV R201, RZ ;  /* 0x000000ff00c97202 */ /* 0x000fe20000000f00 */
[----:B------:R-:W-:Y:S01]  /*0f40*/  IMAD R15, R6, 0x188, R17 ;  /* 0x00000188060f7824 */ /* 0x000fe200078e0211 */
[C---:B------:R-:W-:Y:S01]  /*0f50*/  IADD3 R8, R10.reuse, R35, RZ ;  /* 0x000000230a087210 */ /* 0x040fe20007ffe0ff */
[C---:B------:R-:W-:Y:S01]  /*0f60*/  IMAD R20, R25.reuse, 0x38, R22 ;  /* 0x0000003819147824 */ /* 0x040fe200078e0216 */
[----:B------:R-:W-:Y:S01]  /*0f70*/  IADD3 R9, R10, R47, RZ ;  /* 0x0000002f0a097210 */ /* 0x000fe20007ffe0ff */
[----:B------:R-:W-:Y:S01]  /*0f80*/  IMAD R59, R6, 0x188, R59 ;  /* 0x00000188063b7824 */ /* 0x000fe200078e023b */
[----:B------:R-:W-:Y:S01]  /*0f90*/  IADD3 R15, R18, R15, RZ ;  /* 0x0000000f120f7210 */ /* 0x000fe20007ffe0ff */
[C---:B------:R-:W-:Y:S01]  /*0fa0*/  IMAD R39, R6.reuse, 0x188, R39 ;  /* 0x0000018806277824 */ /* 0x040fe200078e0227 */
[----:B------:R-:W-:Y:S01]  /*0fb0*/  CS2R R34, SRZ ;  /* 0x0000000000227805 */ /* 0x000fe2000001ff00 */
[----:B------:R-:W-:Y:S01]  /*0fc0*/  IMAD R43, R6, 0x188, R43 ;  /* 0x00000188062b7824 */ /* 0x000fe200078e022b */
[----:B------:R-:W-:Y:S01]  /*0fd0*/  IADD3 R10, R10, R59, RZ ;  /* 0x0000003b0a0a7210 */ /* 0x000fe20007ffe0ff */
[----:B------:R-:W-:Y:S01]  /*0fe0*/  IMAD R13, R6, 0x188, R51 ;  /* 0x00000188060d7824 */ /* 0x000fe200078e0233 */
[----:B------:R-:W-:Y:S01]  /*0ff0*/  IADD3 R12, R14, R39, RZ ;  /* 0x000000270e0c7210 */ /* 0x000fe20007ffe0ff */
[----:B------:R-:W-:Y:S01]  /*1000*/  IMAD R17, R6, 0x188, R55 ;  /* 0x0000018806117824 */ /* 0x000fe200078e0237 */
[----:B------:R-:W-:Y:S01]  /*1010*/  IADD3 R16, R18, R43, RZ ;  /* 0x0000002b12107210 */ /* 0x000fe20007ffe0ff */
[C---:B------:R-:W-:Y:S01]  /*1020*/  IMAD R21, R25.reuse, 0x38, R24 ;  /* 0x0000003819157824 */ /* 0x040fe200078e0218 */
[----:B------:R-:W-:Y:S01]  /*1030*/  IADD3 R13, R14, R13, RZ ;  /* 0x0000000d0e0d7210 */ /* 0x000fe20007ffe0ff */
[----:B------:R-:W-:Y:S01]  /*1040*/  IMAD R22, R25, 0x38, R28 ;  /* 0x0000003819167824 */ /* 0x000fe200078e021c */
[----:B------:R-:W-:Y:S01]  /*1050*/  IADD3 R17, R18, R17, RZ ;  /* 0x0000001112117210 */ /* 0x000fe20007ffe0ff */
[C---:B------:R-:W-:Y:S01]  /*1060*/  IMAD R23, R6.reuse, 0x188, R29 ;  /* 0x0000018806177824 */ /* 0x040fe200078e021d */
[----:B------:R-:W-:Y:S01]  /*1070*/  CS2R R38, SRZ ;  /* 0x0000000000267805 */ /* 0x000fe2000001ff00 */
[C---:B------:R-:W-:Y:S01]  /*1080*/  IMAD R63, R6.reuse, 0x188, R63 ;  /* 0x00000188063f7824 */ /* 0x040fe200078e023f */
[----:B------:R-:W-:Y:S01]  /*1090*/  CS2R R42, SRZ ;  /* 0x00000000002a7805 */ /* 0x000fe2000001ff00 */
[C---:B------:R-:W-:Y:S01]  /*10a0*/  IMAD R67, R6.reuse, 0x188, R67 ;  /* 0x0000018806437824 */ /* 0x040fe200078e0243 */
[----:B------:R-:W-:Y:S01]  /*10b0*/  CS2R R46, SRZ ;  /* 0x00000000002e7805 */ /* 0x000fe2000001ff00 */
[----:B------:R-:W-:Y:S01]  /*10c0*/  IMAD R37, R6, 0x188, R37 ;  /* 0x0000018806257824 */ /* 0x000fe200078e0225 */
        /* <DEDUP_REMOVED lines=9> */
[C---:B------:R-:W-:Y:S01]  /*1160*/  IMAD R61, R6.reuse, 0x188, R61 ;  /* 0x00000188063d7824 */ /* 0x040fe200078e023d */
[----:B------:R-:W-:Y:S01]  /*1170*/  CS2R R52, SRZ ;  /* 0x0000000000347805 */ /* 0x000fe2000001ff00 */
[----:B------:R-:W-:Y:S01]  /*1180*/  IMAD R65, R6, 0x188, R65 ;  /* 0x0000018806417824 */ /* 0x000fe200078e0241 */
[----:B------:R-:W-:Y:S01]  /*1190*/  CS2R R58, SRZ ;  /* 0x00000000003a7805 */ /* 0x000fe2000001ff00 */
[C---:B------:R-:W-:Y:S01]  /*11a0*/  IMAD R23, R26.reuse, 0x38, R23 ;  /* 0x000000381a177824 */ /* 0x040fe200078e0217 */
[----:B------:R-:W-:Y:S01]  /*11b0*/  MOV R205, RZ ;  /* 0x000000ff00cd7202 */ /* 0x000fe20000000f00 */
[C---:B------:R-:W-:Y:S01]  /*11c0*/  IMAD R24, R26.reuse, 0x38, R37 ;  /* 0x000000381a187824 */ /* 0x040fe200078e0225 */
[----:B------:R-:W-:Y:S01]  /*11d0*/  MOV R209, RZ ;  /* 0x000000ff00d17202 */ /* 0x000fe20000000f00 */
        /* <DEDUP_REMOVED lines=8> */
[----:B------:R-:W-:Y:S01]  /*1260*/  IMAD R26, R26, 0x38, R61 ;  /* 0x000000381a1a7824 */ /* 0x000fe200078e023d */
[----:B------:R-:W-:Y:S01]  /*1270*/  MOV R221, RZ ;  /* 0x000000ff00dd7202 */ /* 0x000fe20000000f00 */
[----:B------:R-:W-:Y:S01]  /*1280*/  IMAD R30, R30, 0x38, R65 ;  /* 0x000000381e1e7824 */ /* 0x000fe200078e0241 */
[----:B------:R-:W-:-:S02]  /*1290*/  MOV R225, RZ ;  /* 0x000000ff00e17202 */ /* 0x000fc40000000f00 */
[----:B------:R-:W-:Y:S02]  /*12a0*/  MOV R229, RZ ;  /* 0x000000ff00e57202 */ /* 0x000fe40000000f00 */
[----:B------:R-:W-:Y:S02]  /*12b0*/  MOV R233, RZ ;  /* 0x000000ff00e97202 */ /* 0x000fe40000000f00 */
[----:B------:R-:W-:-:S02]  /*12c0*/  MOV R237, RZ ;  /* 0x000000ff00ed7202 */ /* 0x000fc40000000f00 */
.L_x_3:
[----:B------:R-:W-:Y:S01]  /*12d0*/  MOV R31, 0x4 ;  /* 0x00000004001f7802 */ /* 0x000fe20000000f00 */
[C---:B------:R-:W-:Y:S01]  /*12e0*/  IMAD R62, R72.reuse, 0xc400, R19 ;  /* 0x0000c400483e7824 */ /* 0x040fe200078e0213 */
[----:B------:R-:W-:Y:S01]  /*12f0*/  SHF.R.U32.HI R60, RZ, 0x4, R3 ;  /* 0x00000004ff3c7819 */ /* 0x000fe20000011603 */
[----:B------:R-:W-:Y:S01]  /*1300*/  IMAD R70, R72, 0xc400, R7 ;  /* 0x0000c40048467824 */ /* 0x000fe200078e0207 */
[----:B------:R-:W-:Y:S01]  /*1310*/  LOP3.LUT R61, R3, 0xf, RZ, 0xc0, !PT ;  /* 0x0000000f033d7812 */ /* 0x000fe200078ec0ff */
[----:B------:R-:W-:-:S04]  /*1320*/  IMAD.WIDE R62, R62, R31, c[0x0][0x160] ;  /* 0x000058003e3e7625 */ /* 0x000fc800078e021f */
[----:B------:R-:W-:Y:S01]  /*1330*/  IMAD R80, R72, 0xc400, R20 ;  /* 0x0000c40048507824 */ /* 0x000fe200078e0214 */
[----:B------:R0:W2:Y:S01]  /*1340*/  LDG.E.CONSTANT R74, [R62.64] ;  /* 0x000000043e4a7981 */ /* 0x0000a2000c1e9900 */
[-C--:B------:R-:W-:Y:S01]  /*1350*/  IMAD.WIDE R70, R70, R31.reuse, c[0x0][0x160] ;  /* 0x0000580046467625 */ /* 0x080fe200078e021f */
[----:B------:R-:W-:Y:S02]  /*1360*/  ISETP.GT.AND P0, PT, R3, 0xf, PT ;  /* 0x0000000f0300780c */ /* 0x000fe40003f04270 */
[----:B------:R-:W-:Y:S01]  /*1370*/  SHF.L.U32 R60, R60, 0x6, RZ ;  /* 0x000000063c3c7819 */ /* 0x000fe200000006ff */
[C---:B------:R-:W-:Y:S01]  /*1380*/  IMAD R68, R72.reuse, 0xc400, R23 ;  /* 0x0000c40048447824 */ /* 0x040fe200078e0217 */
[----:B------:R1:W3:Y:S01]  /*1390*/  LDG.E.CONSTANT R76, [R70.64] ;  /* 0x00000004464c7981 */ /* 0x0002e2000c1e9900 */
[----:B------:R-:W-:Y:S01]  /*13a0*/  IMAD R64, R72, 0xc400, R27 ;  /* 0x0000c40048407824 */ /* 0x000fe200078e021b */
[----:B------:R-:W-:Y:S01]  /*13b0*/  LOP3.LUT R102, R60, 0xffffffc0, R61, 0xe2, !PT ;  /* 0xffffffc03c667812 */ /* 0x000fe200078ee23d */
[-C--:B------:R-:W-:Y:S01]  /*13c0*/  IMAD.WIDE R68, R68, R31.reuse, c[0x0][0x160] ;  /* 0x0000580044447625 */ /* 0x080fe200078e021f */
[----:B------:R-:W-:Y:S06]  /*13d0*/  BAR.SYNC 0x0 ;  /* 0x0000000000007b1d */ /* 0x000fec0000000000 */
[----:B0-----:R-:W-:Y:S01]  /*13e0*/  IMAD.WIDE R62, R80, R31, c[0x0][0x160] ;  /* 0x00005800503e7625 */ /* 0x001fe200078e021f */
[----:B------:R0:W4:Y:S03]  /*13f0*/  LDG.E.CONSTANT R78, [R68.64] ;  /* 0x00000004444e7981 */ /* 0x000126000c1e9900 */
[C---:B-1----:R-:W-:Y:S01]  /*1400*/  IMAD R70, R72.reuse, 0xc400, R24 ;  /* 0x0000c40048467824 */ /* 0x042fe200078e0218 */
[----:B------:R1:W5:Y:S01]  /*1410*/  LDG.E.CONSTANT R90, [R62.64] ;  /* 0x000000043e5a7981 */ /* 0x000362000c1e9900 */
[----:B------:R-:W-:-:S02]  /*1420*/  IMAD R66, R72, 0xc400, R11 ;  /* 0x0000c40048427824 */ /* 0x000fc400078e020b */
[----:B------:R-:W-:Y:S02]  /*1430*/  IMAD R82, R72, 0xc400, R8 ;  /* 0x0000c40048527824 */ /* 0x000fe400078e0208 */
[----:B------:R-:W-:Y:S01]  /*1440*/  IMAD.WIDE R70, R70, R31, c[0x0][0x160] ;  /* 0x0000580046467625 */ /* 0x000fe200078e021f */
[----:B-1----:R-:W-:-:S03]  /*1450*/  SHF.L.U32 R62, R2, 0x8, RZ ;  /* 0x00000008023e7819 */ /* 0x002fc600000006ff */
[-C--:B------:R-:W-:Y:S01]  /*1460*/  IMAD.WIDE R64, R64, R31.reuse, c[0x0][0x160] ;  /* 0x0000580040407625 */ /* 0x080fe200078e021f */
[----:B------:R1:W5:Y:S01]  /*1470*/  LDG.E.CONSTANT R94, [R70.64] ;  /* 0x00000004465e7981 */ /* 0x000362000c1e9900 */
[----:B------:R-:W-:Y:S02]  /*1480*/  LOP3.LUT R62, R62, 0xfffff000, RZ, 0xc0, !PT ;  /* 0xfffff0003e3e7812 */ /* 0x000fe400078ec0ff */
[----:B------:R-:W-:Y:S02]  /*1490*/  IMAD R60, R72, 0xc400, R15 ;  /* 0x0000c400483c7824 */ /* 0x000fe400078e020f */
[----:B------:R-:W-:-:S04]  /*14a0*/  IMAD.WIDE R66, R66, R31, c[0x0][0x160] ;  /* 0x0000580042427625 */ /* 0x000fc800078e021f */
[----:B------:R-:W-:Y:S02]  /*14b0*/  IMAD R63, R0, 0x38, R5 ;  /* 0x00000038003f7824 */ /* 0x000fe400078e0205 */
[----:B0-----:R-:W-:Y:S01]  /*14c0*/  IMAD.WIDE R68, R82, R31, c[0x0][0x160] ;  /* 0x0000580052447625 */ /* 0x001fe200078e021f */
[----:B-1----:R-:W-:Y:S01]  /*14d0*/  @!P0 IADD3 R70, R62, R3, RZ ;  /* 0x000000033e468210 */ /* 0x002fe20007ffe0ff */
[----:B------:R0:W5:Y:S02]  /*14e0*/  LDG.E.CONSTANT R82, [R64.64] ;  /* 0x0000000440527981 */ /* 0x000164000c1e9900 */
[C---:B------:R-:W-:Y:S02]  /*14f0*/  IMAD R88, R72.reuse, 0xc400, R28 ;  /* 0x0000c40048587824 */ /* 0x040fe400078e021c */
[----:B------:R-:W-:Y:S01]  /*1500*/  IMAD R86, R72, 0xc400, R12 ;  /* 0x0000c40048567824 */ /* 0x000fe200078e020c */
[----:B------:R1:W5:Y:S01]  /*1510*/  LDG.E.CONSTANT R80, [R66.64] ;  /* 0x0000000442507981 */ /* 0x000362000c1e9900 */
[----:B------:R-:W-:-:S04]  /*1520*/  IMAD.WIDE R60, R60, R31, c[0x0][0x160] ;  /* 0x000058003c3c7625 */ /* 0x000fc800078e021f */
[----:B------:R-:W-:Y:S01]  /*1530*/  IMAD R63, R4, 0x1c, R63 ;  /* 0x0000001c043f7824 */ /* 0x000fe200078e023f */
[----:B------:R1:W5:Y:S01]  /*1540*/  LDG.E.CONSTANT R92, [R68.64] ;  /* 0x00000004445c7981 */ /* 0x000362000c1e9900 */
[----:B------:R-:W-:Y:S02]  /*1550*/  IMAD R96, R72, 0xc400, R16 ;  /* 0x0000c40048607824 */ /* 0x000fe400078e0210 */
[-C--:B0-----:R-:W-:Y:S01]  /*1560*/  IMAD.WIDE R64, R88, R31.reuse, c[0x0][0x160] ;  /* 0x0000580058407625 */ /* 0x081fe200078e021f */
[----:B------:R-:W-:Y:S01]  /*1570*/  @!P0 LEA R70, R72, R70, 0x4 ;  /* 0x0000004648468211 */ /* 0x000fe200078e20ff */
[----:B------:R0:W5:Y:S02]  /*1580*/  LDG.E.CONSTANT R84, [R60.64] ;  /* 0x000000043c547981 */ /* 0x000164000c1e9900 */
[----:B-1----:R-:W-:Y:S02]  /*1590*/  IMAD.WIDE R66, R86, R31, c[0x0][0x160] ;  /* 0x0000580056427625 */ /* 0x002fe400078e021f */
[----:B------:R1:W5:Y:S02]  /*15a0*/  LDG.E.CONSTANT R98, [R64.64] ;  /* 0x0000000440627981 */ /* 0x000364000c1e9900 */
[----:B------:R-:W-:-:S02]  /*15b0*/  IMAD R68, R72, 0xc400, R9 ;  /* 0x0000c40048447824 */ /* 0x000fc400078e0209 */
[----:B------:R-:W-:Y:S02]  /*15c0*/  IMAD R69, R6, 0x188, R63 ;  /* 0x0000018806457824 */ /* 0x000fe400078e023f */
[-C--:B0-----:R-:W-:Y:S01]  /*15d0*/  IMAD.WIDE R60, R96, R31.reuse, c[0x0][0x160] ;  /* 0x00005800603c7625 */ /* 0x081fe200078e021f */
[----:B------:R-:W-:Y:S01]  /*15e0*/  IADD3 R241, R102, R62, RZ ;  /* 0x0000003e66f17210 */ /* 0x000fe20007ffe0ff */
[----:B------:R0:W5:Y:S02]  /*15f0*/  LDG.E.CONSTANT R96, [R66.64] ;  /* 0x0000000442607981 */ /* 0x000164000c1e9900 */
[----:B-1----:R-:W-:Y:S01]  /*1600*/  IMAD.WIDE R64, R68, R31, c[0x0][0x160] ;  /* 0x0000580044407625 */ /* 0x002fe200078e021f */
[----:B------:R-:W-:Y:S01]  /*1610*/  @!P0 IADD3 R68, R70, 0xfc0, RZ ;  /* 0x00000fc046448810 */ /* 0x000fe20007ffe0ff */
[----:B------:R1:W5:Y:S02]  /*1620*/  LDG.E.CONSTANT R100, [R60.64] ;  /* 0x000000043c647981 */ /* 0x000364000c1e9900 */
[----:B------:R-:W-:-:S02]  /*1630*/  IMAD R62, R72, 0xc400, R21 ;  /* 0x0000c400483e7824 */ /* 0x000fc400078e0215 */
[C---:B0-----:R-:W-:Y:S01]  /*1640*/  IMAD R66, R72.reuse, 0xc400, R69 ;  /* 0x0000c40048427824 */ /* 0x041fe200078e0245 */
[----:B------:R-:W-:Y:S01]  /*1650*/  LEA R70, R72, R241, 0x4 ;  /* 0x000000f148467211 */ /* 0x000fe200078e20ff */
[-C--:B------:R-:W-:Y:S01]  /*1660*/  IMAD.WIDE R62, R62, R31.reuse, c[0x0][0x160] ;  /* 0x000058003e3e7625 */ /* 0x080fe200078e021f */
[----:B------:R0:W5:Y:S03]  /*1670*/  LDG.E.CONSTANT R106, [R64.64] ;  /* 0x00000004406a7981 */ /* 0x000166000c1e9900 */
[-C--:B-1----:R-:W-:Y:S01]  /*1680*/  IMAD.WIDE R60, R66, R31.reuse, c[0x0][0x160] ;  /* 0x00005800423c7625 */ /* 0x082fe200078e021f */
[----:B------:R1:W5:Y:S03]  /*1690*/  LDG.E.CONSTANT R104, [R62.64] ;  /* 0x000000043e687981 */ /* 0x000366000c1e9900 */
[-C--:B------:R-:W-:Y:S01]  /*16a0*/  @!P0 IMAD.WIDE R66, R68, R31.reuse, c[0x0][0x168] ;  /* 0x00005a0044428625 */ /* 0x080fe200078e021f */
[----:B------:R0:W5:Y:S03]  /*16b0*/  LDG.E.CONSTANT R86, [R60.64] ;  /* 0x000000043c567981 */ /* 0x000166000c1e9900 */
[----:B------:R-:W-:Y:S01]  /*16c0*/  IMAD.WIDE R70, R70, R31, c[0x0][0x168] ;  /* 0x00005a0046467625 */ /* 0x000fe200078e021f */
[----:B------:R0:W5:Y:S03]  /*16d0*/  LDG.E.CONSTANT R88, [R60.64+0xc400] ;  /* 0x00c400043c587981 */ /* 0x000166000c1e9900 */
[C---:B-1----:R-:W-:Y:S01]  /*16e0*/  IMAD R62, R72.reuse, 0xc400, R13 ;  /* 0x0000c400483e7824 */ /* 0x042fe200078e020d */
[----:B------:R1:W5:Y:S01]  /*16f0*/  LDG.E.CONSTANT R102, [R60.64+0x18800] ;  /* 0x018800043c667981 */ /* 0x000362000c1e9900 */
[----:B0-----:R-:W-:-:S03]  /*1700*/  IMAD R64, R72, 0xc400, R29 ;  /* 0x0000c40048407824 */ /* 0x001fc600078e021d */
[----:B------:R1:W5:Y:S04]  /*1710*/  LDG.E.CONSTANT R116, [R60.64+0x24c00] ;  /* 0x024c00043c747981 */ /* 0x000368000c1e9900 */
[----:B------:R0:W5:Y:S01]  /*1720*/  @!P0 LDG.E.CONSTANT R144, [R66.64] ;  /* 0x0000000442908981 */ /* 0x000162000c1e9900 */
[----:B------:R-:W-:-:S03]  /*1730*/  IMAD.WIDE R62, R62, R31, c[0x0][0x160] ;  /* 0x000058003e3e7625 */ /* 0x000fc600078e021f */
[----:B------:R0:W5:Y:S01]  /*1740*/  LDG.E.CONSTANT R126, [R70.64] ;  /* 0x00000004467e7981 */ /* 0x000162000c1e9900 */
[----:B-1----:R-:W-:Y:S02]  /*1750*/  IMAD R60, R72, 0xc400, R25 ;  /* 0x0000c400483c7824 */ /* 0x002fe400078e0219 */
[-C--:B------:R-:W-:Y:S01]  /*1760*/  IMAD.WIDE R64, R64, R31.reuse, c[0x0][0x160] ;  /* 0x0000580040407625 */ /* 0x080fe200078e021f */
[----:B------:R1:W5:Y:S03]  /*1770*/  LDG.E.CONSTANT R128, [R70.64+0x700] ;  /* 0x0007000446807981 */ /* 0x000366000c1e9900 */
[----:B0-----:R-:W-:Y:S01]  /*1780*/  IMAD R66, R72, 0xc400, R17 ;  /* 0x0000c40048427824 */ /* 0x001fe200078e0211 */
[----:B------:R1:W5:Y:S01]  /*1790*/  LDG.E.CONSTANT R130, [R70.64+0xe00] ;  /* 0x000e000446827981 */ /* 0x000362000c1e9900 */
[----:B------:R-:W-:-:S03]  /*17a0*/  IMAD.WIDE R60, R60, R31, c[0x0][0x160] ;  /* 0x000058003c3c7625 */ /* 0x000fc600078e021f */
[----:B------:R1:W5:Y:S01]  /*17b0*/  LDG.E.CONSTANT R132, [R70.64+0x1500] ;  /* 0x0015000446847981 */ /* 0x000362000c1e9900 */
[----:B------:R-:W-:-:S03]  /*17c0*/  IMAD.WIDE R66, R66, R31, c[0x0][0x160] ;  /* 0x0000580042427625 */ /* 0x000fc600078e021f */
[----:B------:R1:W5:Y:S01]  /*17d0*/  LDG.E.CONSTANT R134, [R70.64+0x1c00] ;  /* 0x001c000446867981 */ /* 0x000362000c1e9900 */
[C---:B------:R-:W-:Y:S02]  /*17e0*/  IMAD R68, R72.reuse, 0xc400, R22 ;  /* 0x0000c40048447824 */ /* 0x040fe400078e0216 */
[C---:B------:R-:W-:Y:S01]  /*17f0*/  IMAD R118, R72.reuse, 0xc400, R26 ;  /* 0x0000c40048767824 */ /* 0x040fe200078e021a */
[----:B------:R1:W5:Y:S01]  /*1800*/  LDG.E.CONSTANT R136, [R70.64+0x2300] ;  /* 0x0023000446887981 */ /* 0x000362000c1e9900 */
[C---:B------:R-:W-:Y:S02]  /*1810*/  IMAD R120, R72.reuse, 0xc400, R14 ;  /* 0x0000c40048787824 */ /* 0x040fe400078e020e */
[C---:B------:R-:W-:Y:S01]  /*1820*/  IMAD R122, R72.reuse, 0xc400, R30 ;  /* 0x0000c400487a7824 */ /* 0x040fe200078e021e */
[----:B------:R1:W5:Y:S01]  /*1830*/  LDG.E.CONSTANT R138, [R70.64+0x2a00] ;  /* 0x002a0004468a7981 */ /* 0x000362000c1e9900 */
[----:B------:R-:W-:-:S03]  /*1840*/  IMAD R124, R72, 0xc400, R18 ;  /* 0x0000c400487c7824 */ /* 0x000fc600078e0212 */
[----:B------:R1:W5:Y:S04]  /*1850*/  LDG.E.CONSTANT R140, [R70.64+0x3100] ;  /* 0x00310004468c7981 */ /* 0x000368000c1e9900 */
[----:B------:R1:W5:Y:S01]  /*1860*/  LDG.E.CONSTANT R142, [R70.64+0x3800] ;  /* 0x00380004468e7981 */ /* 0x000362000c1e9900 */
[----:B------:R-:W-:-:S03]  /*1870*/  IMAD.WIDE R68, R68, R31, c[0x0][0x160] ;  /* 0x0000580044447625 */ /* 0x000fc600078e021f */
[----:B------:R0:W5:Y:S04]  /*1880*/  LDG.E.CONSTANT R108, [R60.64] ;  /* 0x000000043c6c7981 */ /* 0x000168000c1e9900 */
[----:B------:R0:W5:Y:S01]  /*1890*/  LDG.E.CONSTANT R110, [R62.64] ;  /* 0x000000043e6e7981 */ /* 0x000162000c1e9900 */
[----:B-1----:R-:W-:-:S03]  /*18a0*/  IMAD R70, R72, 0xc400, R10 ;  /* 0x0000c40048467824 */ /* 0x002fc600078e020a */
[----:B------:R1:W5:Y:S01]  /*18b0*/  LDG.E.CONSTANT R112, [R64.64] ;  /* 0x0000000440707981 */ /* 0x000362000c1e9900 */
[----:B------:R-:W-:-:S03]  /*18c0*/  IMAD.WIDE R70, R70, R31, c[0x0][0x160] ;  /* 0x0000580046467625 */ /* 0x000fc600078e021f */
[----:B------:R1:W5:Y:S01]  /*18d0*/  LDG.E.CONSTANT R114, [R66.64] ;  /* 0x0000000442727981 */ /* 0x000362000c1e9900 */
[----:B0-----:R-:W-:-:S03]  /*18e0*/  IMAD.WIDE R60, R118, R31, c[0x0][0x160] ;  /* 0x00005800763c7625 */ /* 0x001fc600078e021f */
[----:B------:R-:W5:Y:S01]  /*18f0*/  LDG.E.CONSTANT R68, [R68.64] ;  /* 0x0000000444447981 */ /* 0x000f62000c1e9900 */
[----:B------:R-:W-:-:S03]  /*1900*/  IMAD.WIDE R62, R120, R31, c[0x0][0x160] ;  /* 0x00005800783e7625 */ /* 0x000fc600078e021f */
[----:B------:R-:W5:Y:S01]  /*1910*/  LDG.E.CONSTANT R70, [R70.64] ;  /* 0x0000000446467981 */ /* 0x000f62000c1e9900 */
[----:B-1----:R-:W-:-:S03]  /*1920*/  IMAD.WIDE R64, R122, R31, c[0x0][0x160] ;  /* 0x000058007a407625 */ /* 0x002fc600078e021f */
[----:B------:R-:W5:Y:S01]  /*1930*/  LDG.E.CONSTANT R60, [R60.64] ;  /* 0x000000043c3c7981 */ /* 0x000f62000c1e9900 */
[----:B------:R-:W-:-:S03]  /*1940*/  IMAD.WIDE R66, R124, R31, c[0x0][0x160] ;  /* 0x000058007c427625 */ /* 0x000fc600078e021f */
[----:B------:R-:W5:Y:S04]  /*1950*/  LDG.E.CONSTANT R62, [R62.64] ;  /* 0x000000043e3e7981 */ /* 0x000f68000c1e9900 */
[----:B------:R-:W5:Y:S04]  /*1960*/  LDG.E.CONSTANT R64, [R64.64] ;  /* 0x0000000440407981 */ /* 0x000f68000c1e9900 */
[----:B------:R-:W5:Y:S01]  /*1970*/  LDG.E.CONSTANT R66, [R66.64] ;  /* 0x0000000442427981 */ /* 0x000f62000c1e9900 */
[----:B------:R-:W-:-:S04]  /*1980*/  IADD3 R72, R72, 0x1, RZ ;  /* 0x0000000148487810 */ /* 0x000fc80007ffe0ff */
[----:B------:R-:W-:Y:S01]  /*1990*/  ISETP.GE.U32.AND P1, PT, R72, 0x4, PT ;  /* 0x000000044800780c */ /* 0x000fe20003f26070 */
[----:B--2---:R-:W-:Y:S04]  /*19a0*/  STS [R3.X4+0x1c0], R74 ;  /* 0x0001c04a03007388 */ /* 0x004fe80000004800 */
[----:B---3--:R-:W-:Y:S04]  /*19b0*/  STS [R3.X4+0x380], R76 ;  /* 0x0003804c03007388 */ /* 0x008fe80000004800 */
[----:B----4-:R0:W-:Y:S04]  /*19c0*/  STS [R3.X4+0x540], R78 ;  /* 0x0005404e03007388 */ /* 0x0101e80000004800 */
[----:B-----5:R-:W-:Y:S04]  /*19d0*/  STS [R3.X4+0xe00], R90 ;  /* 0x000e005a03007388 */ /* 0x020fe80000004800 */
[----:B------:R-:W-:Y:S04]  /*19e0*/  STS [R3.X4+0x1180], R94 ;  /* 0x0011805e03007388 */ /* 0x000fe80000004800 */
        /* <DEDUP_REMOVED lines=9> */
[----:B------:R-:W-:Y:S04]  /*1a80*/  STS [R3.X4], R86 ;  /* 0x0000005603007388 */ /* 0x000fe80000004800 */
[----:B------:R-:W-:Y:S04]  /*1a90*/  STS [R3.X4+0xc40], R88 ;  /* 0x000c405803007388 */ /* 0x000fe80000004800 */
[----:B------:R-:W-:Y:S04]  /*1aa0*/  STS [R3.X4+0x1880], R102 ;  /* 0x0018806603007388 */ /* 0x000fe80000004800 */
[----:B------:R-:W-:Y:S04]  /*1ab0*/  STS [R3.X4+0x24c0], R116 ;  /* 0x0024c07403007388 */ /* 0x000fe80000004800 */
[----:B------:R-:W-:Y:S04]  /*1ac0*/  @!P0 STS [R3.X4+0x40c0], R144 ;  /* 0x0040c09003008388 */ /* 0x000fe80000004800 */
        /* <DEDUP_REMOVED lines=18> */
[----:B------:R-:W-:Y:S01]  /*1bf0*/  STS [R3.X4+0x2f40], R66 ;  /* 0x002f404203007388 */ /* 0x000fe20000004800 */
[----:B0-----:R-:W-:-:S02]  /*1c00*/  LEA R78, R0, 0x3100, 0xa ;  /* 0x00003100004e7811 */ /* 0x001fc400078e50ff */
[----:B------:R-:W-:Y:S02]  /*1c10*/  LEA R74, R5, 0x620, 0x2 ;  /* 0x00000620054a7811 */ /* 0x000fe400078e10ff */
[----:B------:R-:W-:Y:S02]  /*1c20*/  MOV R76, 0x200 ;  /* 0x00000200004c7802 */ /* 0x000fe40000000f00 */
[----:B------:R-:W-:Y:S01]  /*1c30*/  IADD3 R78, R78, 0x200, RZ ;  /* 0x000002004e4e7810 */ /* 0x000fe20007ffe0ff */
[----:B------:R-:W-:Y:S06]  /*1c40*/  BAR.SYNC 0x0 ;  /* 0x0000000000007b1d */ /* 0x000fec0000000000 */
.L_x_1:
[----:B------:R-:W-:Y:S01]  /*1c50*/  LDS R122, [R74+-0x620] ;  /* 0xfff9e0004a7a7984 */ /* 0x000fe20000000800 */
[----:B------:R-:W-:-:S03]  /*1c60*/  IADD3 R76, R76, 0x10, RZ ;  /* 0x000000104c4c7810 */ /* 0x000fc60007ffe0ff */
[----:B------:R-:W0:Y:S01]  /*1c70*/  LDS.128 R68, [R78+-0x200] ;  /* 0xfffe00004e447984 */ /* 0x000e220000000c00 */
[----:B------:R-:W-:-:S03]  /*1c80*/  ISETP.NE.AND P0, PT, R76, 0x240, PT ;  /* 0x000002404c00780c */ /* 0x000fc60003f05270 */
[----:B------:R-:W1:Y:S04]  /*1c90*/  LDS R120, [R74+-0x5b0] ;  /* 0xfffa50004a787984 */ /* 0x000e680000000800 */
[----:B------:R-:W2:Y:S04]  /*1ca0*/  LDS R118, [R74+-0x540] ;  /* 0xfffac0004a767984 */ /* 0x000ea80000000800 */
[----:B------:R-:W3:Y:S04]  /*1cb0*/  LDS R116, [R74+-0x4d0] ;  /* 0xfffb30004a747984 */ /* 0x000ee80000000800 */
[----:B------:R-:W4:Y:S04]  /*1cc0*/  LDS R114, [R74+-0x460] ;  /* 0xfffba0004a727984 */ /* 0x000f280000000800 */
[----:B------:R-:W5:Y:S04]  /*1cd0*/  LDS R112, [R74+-0x3f0] ;  /* 0xfffc10004a707984 */ /* 0x000f680000000800 */
[----:B------:R-:W5:Y:S04]  /*1ce0*/  LDS R110, [R74+-0x380] ;  /* 0xfffc80004a6e7984 */ /* 0x000f680000000800 */
[----:B------:R-:W5:Y:S04]  /*1cf0*/  LDS R96, [R74+-0x70] ;  /* 0xffff90004a607984 */ /* 0x000f680000000800 */
[----:B------:R-:W5:Y:S04]  /*1d00*/  LDS R108, [R74+-0x310] ;  /* 0xfffcf0004a6c7984 */ /* 0x000f680000000800 */
[----:B------:R-:W5:Y:S04]  /*1d10*/  LDS R106, [R74+-0x2a0] ;  /* 0xfffd60004a6a7984 */ /* 0x000f680000000800 */
[----:B------:R-:W5:Y:S01]  /*1d20*/  LDS R104, [R74+-0x230] ;  /* 0xfffdd0004a687984 */ /* 0x000f620000000800 */
[----:B0-----:R-:W-:-:S03]  /*1d30*/  FFMA R239, R68, R122, R239 ;  /* 0x0000007a44ef7223 */ /* 0x001fc600000000ef */
[----:B------:R-:W0:Y:S01]  /*1d40*/  LDS R102, [R74+-0x1c0] ;  /* 0xfffe40004a667984 */ /* 0x000e220000000800 */
[----:B-1----:R-:W-:-:S03]  /*1d50*/  FFMA R237, R68, R120, R237 ;  /* 0x0000007844ed7223 */ /* 0x002fc600000000ed */
[----:B------:R-:W1:Y:S01]  /*1d60*/  LDS R100, [R74+-0x150] ;  /* 0xfffeb0004a647984 */ /* 0x000e620000000800 */
[----:B--2---:R-:W-:-:S03]  /*1d70*/  FFMA R235, R68, R118, R235 ;  /* 0x0000007644eb7223 */ /* 0x004fc600000000eb */
[----:B------:R-:W2:Y:S01]  /*1d80*/  LDS R98, [R74+-0xe0] ;  /* 0xffff20004a627984 */ /* 0x000ea20000000800 */
[----:B---3--:R-:W-:-:S03]  /*1d90*/  FFMA R233, R68, R116, R233 ;  /* 0x0000007444e97223 */ /* 0x008fc600000000e9 */
[----:B------:R-:W3:Y:S01]  /*1da0*/  LDS R241, [R74+0x2a0] ;  /* 0x0002a0004af17984 */ /* 0x000ee20000000800 */
[----:B----4-:R-:W-:-:S03]  /*1db0*/  FFMA R231, R68, R114, R231 ;  /* 0x0000007244e77223 */ /* 0x010fc600000000e7 */
[----:B------:R-:W4:Y:S01]  /*1dc0*/  LDS R94, [R74] ;  /* 0x000000004a5e7984 */ /* 0x000f220000000800 */
[----:B-----5:R-:W-:-:S03]  /*1dd0*/  FFMA R229, R68, R112, R229 ;  /* 0x0000007044e57223 */ /* 0x020fc600000000e5 */
[----:B------:R-:W5:Y:S01]  /*1de0*/  LDS R251, [R74+0x70] ;  /* 0x000070004afb7984 */ /* 0x000f620000000800 */
[----:B------:R-:W-:-:S03]  /*1df0*/  FFMA R68, R68, R110, R227 ;  /* 0x0000006e44447223 */ /* 0x000fc600000000e3 */
        /* <DEDUP_REMOVED lines=9> */
[----:B0-----:R-:W-:-:S03]  /*1e90*/  FFMA R233, R102, R69, R233 ;  /* 0x0000004566e97223 */ /* 0x001fc600000000e9 */
[----:B------:R-:W0:Y:S01]  /*1ea0*/  LDS R90, [R74+0x380] ;  /* 0x000380004a5a7984 */ /* 0x000e220000000800 */
[----:B-1----:R-:W-:-:S03]  /*1eb0*/  FFMA R231, R100, R69, R231 ;  /* 0x0000004564e77223 */ /* 0x002fc600000000e7 */
[----:B------:R-:W1:Y:S01]  /*1ec0*/  LDS R88, [R74+0x3f0] ;  /* 0x0003f0004a587984 */ /* 0x000e620000000800 */
[----:B--2---:R-:W-:-:S03]  /*1ed0*/  FFMA R229, R98, R69, R229 ;  /* 0x0000004562e57223 */ /* 0x004fc600000000e5 */
[----:B------:R-:W2:Y:S01]  /*1ee0*/  LDS R86, [R74+0x460] ;  /* 0x000460004a567984 */ /* 0x000ea20000000800 */
[----:B---3--:R-:W-:-:S03]  /*1ef0*/  FFMA R68, R241, R70, R68 ;  /* 0x00000046f1447223 */ /* 0x008fc60000000044 */
[----:B------:R-:W3:Y:S01]  /*1f00*/  LDS R84, [R74+0x4d0] ;  /* 0x0004d0004a547984 */ /* 0x000ee20000000800 */
[----:B----4-:R-:W-:-:S03]  /*1f10*/  FFMA R239, R94, R70, R239 ;  /* 0x000000465eef7223 */ /* 0x010fc600000000ef */
[----:B------:R-:W4:Y:S01]  /*1f20*/  LDS R82, [R74+0x540] ;  /* 0x000540004a527984 */ /* 0x000f220000000800 */
[----:B-----5:R-:W-:-:S03]  /*1f30*/  FFMA R237, R251, R70, R237 ;  /* 0x00000046fbed7223 */ /* 0x020fc600000000ed */
[----:B------:R5:W4:Y:S01]  /*1f40*/  LDS R80, [R74+0x5b0] ;  /* 0x0005b0004a507984 */ /* 0x000b220000000800 */
[-C--:B------:R-:W-:Y:S02]  /*1f50*/  FFMA R235, R249, R70.reuse, R235 ;  /* 0x00000046f9eb7223 */ /* 0x080fe400000000eb */
[-C--:B------:R-:W-:Y:S01]  /*1f60*/  FFMA R233, R247, R70.reuse, R233 ;  /* 0x00000046f7e97223 */ /* 0x080fe200000000e9 */
[----:B------:R-:W4:Y:S01]  /*1f70*/  LDS.128 R60, [R78+-0x1c0] ;  /* 0xfffe40004e3c7984 */ /* 0x000f220000000c00 */
[----:B------:R-:W-:-:S03]  /*1f80*/  FFMA R231, R245, R70, R231 ;  /* 0x00000046f5e77223 */ /* 0x000fc600000000e7 */
[----:B------:R-:W4:Y:S01]  /*1f90*/  LDS.128 R64, [R78+-0x180] ;  /* 0xfffe80004e407984 */ /* 0x000f220000000c00 */
[----:B-----5:R-:W-:Y:S01]  /*1fa0*/  IADD3 R74, R74, 0xc40, RZ ;  /* 0x00000c404a4a7810 */ /* 0x020fe20007ffe0ff */
[----:B------:R-:W-:Y:S02]  /*1fb0*/  FFMA R229, R243, R70, R229 ;  /* 0x00000046f3e57223 */ /* 0x000fe400000000e5 */
[-C--:B------:R-:W-:Y:S02]  /*1fc0*/  FFMA R239, R92, R71.reuse, R239 ;  /* 0x000000475cef7223 */ /* 0x080fe400000000ef */
[-C--:B0-----:R-:W-:Y:S02]  /*1fd0*/  FFMA R237, R90, R71.reuse, R237 ;  /* 0x000000475aed7223 */ /* 0x081fe400000000ed */
[-C--:B-1----:R-:W-:Y:S02]  /*1fe0*/  FFMA R235, R88, R71.reuse, R235 ;  /* 0x0000004758eb7223 */ /* 0x082fe400000000eb */
[----:B--2---:R-:W-:-:S02]  /*1ff0*/  FFMA R233, R86, R71, R233 ;  /* 0x0000004756e97223 */ /* 0x004fc400000000e9 */
[-C--:B---3--:R-:W-:Y:S02]  /*2000*/  FFMA R231, R84, R71.reuse, R231 ;  /* 0x0000004754e77223 */ /* 0x088fe400000000e7 */
[-C--:B----4-:R-:W-:Y:S02]  /*2010*/  FFMA R229, R82, R71.reuse, R229 ;  /* 0x0000004752e57223 */ /* 0x090fe400000000e5 */
[----:B------:R-:W-:Y:S02]  /*2020*/  FFMA R227, R80, R71, R68 ;  /* 0x0000004750e37223 */ /* 0x000fe40000000044 */
[----:B------:R-:W0:Y:S01]  /*2030*/  LDS.128 R68, [R78+-0x140] ;  /* 0xfffec0004e447984 */ /* 0x000e220000000c00 */
[-C--:B------:R-:W-:Y:S02]  /*2040*/  FFMA R225, R122, R60.reuse, R225 ;  /* 0x0000003c7ae17223 */ /* 0x080fe400000000e1 */
[-C--:B------:R-:W-:Y:S02]  /*2050*/  FFMA R223, R120, R60.reuse, R223 ;  /* 0x0000003c78df7223 */ /* 0x080fe400000000df */
[----:B------:R-:W-:-:S02]  /*2060*/  FFMA R221, R118, R60, R221 ;  /* 0x0000003c76dd7223 */ /* 0x000fc400000000dd */
[-C--:B------:R-:W-:Y:S02]  /*2070*/  FFMA R219, R116, R60.reuse, R219 ;  /* 0x0000003c74db7223 */ /* 0x080fe400000000db */
[-C--:B------:R-:W-:Y:S02]  /*2080*/  FFMA R217, R114, R60.reuse, R217 ;  /* 0x0000003c72d97223 */ /* 0x080fe400000000d9 */
[-C--:B------:R-:W-:Y:S02]  /*2090*/  FFMA R215, R112, R60.reuse, R215 ;  /* 0x0000003c70d77223 */ /* 0x080fe400000000d7 */
[----:B------:R-:W-:Y:S02]  /*20a0*/  FFMA R60, R110, R60, R213 ;  /* 0x0000003c6e3c7223 */ /* 0x000fe400000000d5 */
[-C--:B------:R-:W-:Y:S02]  /*20b0*/  FFMA R211, R122, R64.reuse, R211 ;  /* 0x000000407ad37223 */ /* 0x080fe400000000d3 */
[----:B------:R-:W-:-:S02]  /*20c0*/  FFMA R209, R120, R64, R209 ;  /* 0x0000004078d17223 */ /* 0x000fc400000000d1 */
[-C--:B------:R-:W-:Y:S02]  /*20d0*/  FFMA R207, R118, R64.reuse, R207 ;  /* 0x0000004076cf7223 */ /* 0x080fe400000000cf */
[-C--:B------:R-:W-:Y:S02]  /*20e0*/  FFMA R205, R116, R64.reuse, R205 ;  /* 0x0000004074cd7223 */ /* 0x080fe400000000cd */
[-C--:B------:R-:W-:Y:S02]  /*20f0*/  FFMA R203, R114, R64.reuse, R203 ;  /* 0x0000004072cb7223 */ /* 0x080fe400000000cb */
[-C--:B------:R-:W-:Y:S02]  /*2100*/  FFMA R201, R112, R64.reuse, R201 ;  /* 0x0000004070c97223 */ /* 0x080fe400000000c9 */
[----:B------:R-:W-:Y:S02]  /*2110*/  FFMA R64, R110, R64, R199 ;  /* 0x000000406e407223 */ /* 0x000fe400000000c7 */
[----:B------:R-:W-:-:S02]  /*2120*/  FFMA R60, R96, R61, R60 ;  /* 0x0000003d603c7223 */ /* 0x000fc4000000003c */
[-C--:B------:R-:W-:Y:S02]  /*2130*/  FFMA R225, R108, R61.reuse, R225 ;  /* 0x0000003d6ce17223 */ /* 0x080fe400000000e1 */
[-C--:B------:R-:W-:Y:S02]  /*2140*/  FFMA R223, R106, R61.reuse, R223 ;  /* 0x0000003d6adf7223 */ /* 0x080fe400000000df */
[-C--:B------:R-:W-:Y:S02]  /*2150*/  FFMA R221, R104, R61.reuse, R221 ;  /* 0x0000003d68dd7223 */ /* 0x080fe400000000dd */
[----:B------:R-:W-:Y:S02]  /*2160*/  FFMA R219, R102, R61, R219 ;  /* 0x0000003d66db7223 */ /* 0x000fe400000000db */
[-C--:B0-----:R-:W-:Y:S02]  /*2170*/  FFMA R197, R122, R68.reuse, R197 ;  /* 0x000000447ac57223 */ /* 0x081fe400000000c5 */
[----:B------:R-:W-:-:S02]  /*2180*/  FFMA R195, R120, R68, R195 ;  /* 0x0000004478c37223 */ /* 0x000fc400000000c3 */
[-C--:B------:R-:W-:Y:S02]  /*2190*/  FFMA R193, R118, R68.reuse, R193 ;  /* 0x0000004476c17223 */ /* 0x080fe400000000c1 */
[-C--:B------:R-:W-:Y:S02]  /*21a0*/  FFMA R191, R116, R68.reuse, R191 ;  /* 0x0000004474bf7223 */ /* 0x080fe400000000bf */
[-C--:B------:R-:W-:Y:S02]  /*21b0*/  FFMA R189, R114, R68.reuse, R189 ;  /* 0x0000004472bd7223 */ /* 0x080fe400000000bd */
[-C--:B------:R-:W-:Y:S02]  /*21c0*/  FFMA R187, R112, R68.reuse, R187 ;  /* 0x0000004470bb7223 */ /* 0x080fe400000000bb */
[----:B------:R-:W-:Y:S02]  /*21d0*/  FFMA R68, R110, R68, R185 ;  /* 0x000000446e447223 */ /* 0x000fe400000000b9 */
[----:B------:R-:W-:-:S02]  /*21e0*/  FFMA R217, R100, R61, R217 ;  /* 0x0000003d64d97223 */ /* 0x000fc400000000d9 */
[----:B------:R-:W-:Y:S02]  /*21f0*/  FFMA R215, R98, R61, R215 ;  /* 0x0000003d62d77223 */ /* 0x000fe400000000d7 */
[-C--:B------:R-:W-:Y:S02]  /*2200*/  FFMA R64, R96, R65.reuse, R64 ;  /* 0x0000004160407223 */ /* 0x080fe40000000040 */
[-C--:B------:R-:W-:Y:S02]  /*2210*/  FFMA R211, R108, R65.reuse, R211 ;  /* 0x000000416cd37223 */ /* 0x080fe400000000d3 */
[-C--:B------:R-:W-:Y:S02]  /*2220*/  FFMA R209, R106, R65.reuse, R209 ;  /* 0x000000416ad17223 */ /* 0x080fe400000000d1 */
[-C--:B------:R-:W-:Y:S02]  /*2230*/  FFMA R207, R104, R65.reuse, R207 ;  /* 0x0000004168cf7223 */ /* 0x080fe400000000cf */
[----:B------:R-:W-:-:S02]  /*2240*/  FFMA R205, R102, R65, R205 ;  /* 0x0000004166cd7223 */ /* 0x000fc400000000cd */
[-C--:B------:R-:W-:Y:S02]  /*2250*/  FFMA R203, R100, R65.reuse, R203 ;  /* 0x0000004164cb7223 */ /* 0x080fe400000000cb */
[----:B------:R-:W-:Y:S02]  /*2260*/  FFMA R201, R98, R65, R201 ;  /* 0x0000004162c97223 */ /* 0x000fe400000000c9 */
[-C--:B------:R-:W-:Y:S02]  /*2270*/  FFMA R68, R96, R69.reuse, R68 ;  /* 0x0000004560447223 */ /* 0x080fe40000000044 */
[----:B------:R-:W-:Y:S02]  /*2280*/  FFMA R60, R241, R62, R60 ;  /* 0x0000003ef13c7223 */ /* 0x000fe4000000003c */
        /* <DEDUP_REMOVED lines=23> */
[-C--:B------:R-:W-:Y:S02]  /*2400*/  FFMA R191, R247, R70.reuse, R191 ;  /* 0x00000046f7bf7223 */ /* 0x080fe400000000bf */
[-C--:B------:R-:W-:Y:S02]  /*2410*/  FFMA R189, R245, R70.reuse, R189 ;  /* 0x00000046f5bd7223 */ /* 0x080fe400000000bd */
[----:B------:R-:W-:-:S02]  /*2420*/  FFMA R187, R243, R70, R187 ;  /* 0x00000046f3bb7223 */ /* 0x000fc400000000bb */
[-C--:B------:R-:W-:Y:S02]  /*2430*/  FFMA R225, R92, R63.reuse, R225 ;  /* 0x0000003f5ce17223 */ /* 0x080fe400000000e1 */
[-C--:B------:R-:W-:Y:S02]  /*2440*/  FFMA R223, R90, R63.reuse, R223 ;  /* 0x0000003f5adf7223 */ /* 0x080fe400000000df */
[-C--:B------:R-:W-:Y:S02]  /*2450*/  FFMA R221, R88, R63.reuse, R221 ;  /* 0x0000003f58dd7223 */ /* 0x080fe400000000dd */
[-C--:B------:R-:W-:Y:S02]  /*2460*/  FFMA R219, R86, R63.reuse, R219 ;  /* 0x0000003f56db7223 */ /* 0x080fe400000000db */
[-C--:B------:R-:W-:Y:S02]  /*2470*/  FFMA R217, R84, R63.reuse, R217 ;  /* 0x0000003f54d97223 */ /* 0x080fe400000000d9 */
[----:B------:R-:W-:-:S02]  /*2480*/  FFMA R215, R82, R63, R215 ;  /* 0x0000003f52d77223 */ /* 0x000fc400000000d7 */
[----:B------:R-:W-:Y:S02]  /*2490*/  FFMA R213, R80, R63, R60 ;  /* 0x0000003f50d57223 */ /* 0x000fe4000000003c */
[----:B------:R-:W0:Y:S01]  /*24a0*/  LDS.128 R60, [R78+-0x100] ;  /* 0xffff00004e3c7984 */ /* 0x000e220000000c00 */
[-C--:B------:R-:W-:Y:S02]  /*24b0*/  FFMA R211, R92, R67.reuse, R211 ;  /* 0x000000435cd37223 */ /* 0x080fe400000000d3 */
[-C--:B------:R-:W-:Y:S02]  /*24c0*/  FFMA R209, R90, R67.reuse, R209 ;  /* 0x000000435ad17223 */ /* 0x080fe400000000d1 */
[-C--:B------:R-:W-:Y:S02]  /*24d0*/  FFMA R207, R88, R67.reuse, R207 ;  /* 0x0000004358cf7223 */ /* 0x080fe400000000cf */
[-C--:B------:R-:W-:Y:S02]  /*24e0*/  FFMA R205, R86, R67.reuse, R205 ;  /* 0x0000004356cd7223 */ /* 0x080fe400000000cd */
[----:B------:R-:W-:-:S02]  /*24f0*/  FFMA R203, R84, R67, R203 ;  /* 0x0000004354cb7223 */ /* 0x000fc400000000cb */
[-C--:B------:R-:W-:Y:S02]  /*2500*/  FFMA R201, R82, R67.reuse, R201 ;  /* 0x0000004352c97223 */ /* 0x080fe400000000c9 */
[----:B------:R-:W-:Y:S02]  /*2510*/  FFMA R199, R80, R67, R64 ;  /* 0x0000004350c77223 */ /* 0x000fe40000000040 */
[----:B------:R-:W1:Y:S01]  /*2520*/  LDS.128 R64, [R78+-0xc0] ;  /* 0xffff40004e407984 */ /* 0x000e620000000c00 */
[-C--:B------:R-:W-:Y:S02]  /*2530*/  FFMA R197, R92, R71.reuse, R197 ;  /* 0x000000475cc57223 */ /* 0x080fe400000000c5 */
[-C--:B------:R-:W-:Y:S02]  /*2540*/  FFMA R195, R90, R71.reuse, R195 ;  /* 0x000000475ac37223 */ /* 0x080fe400000000c3 */
[-C--:B------:R-:W-:Y:S02]  /*2550*/  FFMA R193, R88, R71.reuse, R193 ;  /* 0x0000004758c17223 */ /* 0x080fe400000000c1 */
[----:B------:R-:W-:-:S02]  /*2560*/  FFMA R191, R86, R71, R191 ;  /* 0x0000004756bf7223 */ /* 0x000fc400000000bf */
[-C--:B------:R-:W-:Y:S02]  /*2570*/  FFMA R189, R84, R71.reuse, R189 ;  /* 0x0000004754bd7223 */ /* 0x080fe400000000bd */
[-C--:B------:R-:W-:Y:S02]  /*2580*/  FFMA R187, R82, R71.reuse, R187 ;  /* 0x0000004752bb7223 */ /* 0x080fe400000000bb */
[----:B------:R-:W-:Y:S02]  /*2590*/  FFMA R185, R80, R71, R68 ;  /* 0x0000004750b97223 */ /* 0x000fe40000000044 */
[----:B------:R-:W2:Y:S01]  /*25a0*/  LDS.128 R68, [R78+-0x80] ;  /* 0xffff80004e447984 */ /* 0x000ea20000000c00 */
[-C--:B0-----:R-:W-:Y:S02]  /*25b0*/  FFMA R183, R122, R60.reuse, R183 ;  /* 0x0000003c7ab77223 */ /* 0x081fe400000000b7 */
[-C--:B------:R-:W-:Y:S02]  /*25c0*/  FFMA R181, R120, R60.reuse, R181 ;  /* 0x0000003c78b57223 */ /* 0x080fe400000000b5 */
[----:B------:R-:W-:-:S02]  /*25d0*/  FFMA R179, R118, R60, R179 ;  /* 0x0000003c76b37223 */ /* 0x000fc400000000b3 */
[-C--:B------:R-:W-:Y:S02]  /*25e0*/  FFMA R177, R116, R60.reuse, R177 ;  /* 0x0000003c74b17223 */ /* 0x080fe400000000b1 */
[-C--:B------:R-:W-:Y:S02]  /*25f0*/  FFMA R175, R114, R60.reuse, R175 ;  /* 0x0000003c72af7223 */ /* 0x080fe400000000af */
[-C--:B------:R-:W-:Y:S02]  /*2600*/  FFMA R173, R112, R60.reuse, R173 ;  /* 0x0000003c70ad7223 */ /* 0x080fe400000000ad */
[----:B------:R-:W-:Y:S02]  /*2610*/  FFMA R60, R110, R60, R171 ;  /* 0x0000003c6e3c7223 */ /* 0x000fe400000000ab */
[----:B------:R-:W-:Y:S02]  /*2620*/  FFMA R183, R108, R61, R183 ;  /* 0x0000003d6cb77223 */ /* 0x000fe400000000b7 */
[----:B-1----:R-:W-:-:S02]  /*2630*/  FFMA R169, R122, R64, R169 ;  /* 0x000000407aa97223 */ /* 0x002fc400000000a9 */
[-C--:B------:R-:W-:Y:S02]  /*2640*/  FFMA R167, R120, R64.reuse, R167 ;  /* 0x0000004078a77223 */ /* 0x080fe400000000a7 */
[-C--:B------:R-:W-:Y:S02]  /*2650*/  FFMA R165, R118, R64.reuse, R165 ;  /* 0x0000004076a57223 */ /* 0x080fe400000000a5 */
[-C--:B------:R-:W-:Y:S02]  /*2660*/  FFMA R163, R116, R64.reuse, R163 ;  /* 0x0000004074a37223 */ /* 0x080fe400000000a3 */
[-C--:B------:R-:W-:Y:S02]  /*2670*/  FFMA R161, R114, R64.reuse, R161 ;  /* 0x0000004072a17223 */ /* 0x080fe400000000a1 */
[-C--:B------:R-:W-:Y:S02]  /*2680*/  FFMA R159, R112, R64.reuse, R159 ;  /* 0x00000040709f7223 */ /* 0x080fe4000000009f */
[----:B------:R-:W-:-:S02]  /*2690*/  FFMA R64, R110, R64, R157 ;  /* 0x000000406e407223 */ /* 0x000fc4000000009d */
[-C--:B--2---:R-:W-:Y:S02]  /*26a0*/  FFMA R155, R122, R68.reuse, R155 ;  /* 0x000000447a9b7223 */ /* 0x084fe4000000009b */
[-C--:B------:R-:W-:Y:S02]  /*26b0*/  FFMA R153, R120, R68.reuse, R153 ;  /* 0x0000004478997223 */ /* 0x080fe40000000099 */
[-C--:B------:R-:W-:Y:S02]  /*26c0*/  FFMA R151, R118, R68.reuse, R151 ;  /* 0x0000004476977223 */ /* 0x080fe40000000097 */
[-C--:B------:R-:W-:Y:S02]  /*26d0*/  FFMA R149, R116, R68.reuse, R149 ;  /* 0x0000004474957223 */ /* 0x080fe40000000095 */
[-C--:B------:R-:W-:Y:S02]  /*26e0*/  FFMA R147, R114, R68.reuse, R147 ;  /* 0x0000004472937223 */ /* 0x080fe40000000093 */
[----:B------:R-:W-:-:S02]  /*26f0*/  FFMA R145, R112, R68, R145 ;  /* 0x0000004470917223 */ /* 0x000fc40000000091 */
[----:B------:R-:W-:Y:S02]  /*2700*/  FFMA R68, R110, R68, R143 ;  /* 0x000000446e447223 */ /* 0x000fe4000000008f */
        /* <DEDUP_REMOVED lines=56> */
[----:B------:R-:W1:Y:S01]  /*2a90*/  LDS.128 R64, [R78] ;  /* 0x000000004e407984 */ /* 0x000e620000000c00 */
[-C--:B------:R-:W-:Y:S02]  /*2aa0*/  FFMA R155, R92, R71.reuse, R155 ;  /* 0x000000475c9b7223 */ /* 0x080fe4000000009b */
[-C--:B------:R-:W-:Y:S02]  /*2ab0*/  FFMA R153, R90, R71.reuse, R153 ;  /* 0x000000475a997223 */ /* 0x080fe40000000099 */
[-C--:B------:R-:W-:Y:S02]  /*2ac0*/  FFMA R151, R88, R71.reuse, R151 ;  /* 0x0000004758977223 */ /* 0x080fe40000000097 */
[----:B------:R-:W-:-:S02]  /*2ad0*/  FFMA R149, R86, R71, R149 ;  /* 0x0000004756957223 */ /* 0x000fc40000000095 */
[-C--:B------:R-:W-:Y:S02]  /*2ae0*/  FFMA R147, R84, R71.reuse, R147 ;  /* 0x0000004754937223 */ /* 0x080fe40000000093 */
[-C--:B------:R-:W-:Y:S02]  /*2af0*/  FFMA R145, R82, R71.reuse, R145 ;  /* 0x0000004752917223 */ /* 0x080fe40000000091 */
[----:B------:R-:W-:Y:S02]  /*2b00*/  FFMA R143, R80, R71, R68 ;  /* 0x00000047508f7223 */ /* 0x000fe40000000044 */
[----:B------:R-:W2:Y:S01]  /*2b10*/  LDS.128 R68, [R78+0x40] ;  /* 0x000040004e447984 */ /* 0x000ea20000000c00 */
        /* <DEDUP_REMOVED lines=70> */
[----:B------:R-:W0:Y:S01]  /*2f80*/  LDS.128 R60, [R78+0x80] ;  /* 0x000080004e3c7984 */ /* 0x000e220000000c00 */
[-C--:B------:R-:W-:Y:S02]  /*2f90*/  FFMA R127, R92, R67.reuse, R127 ;  /* 0x000000435c7f7223 */ /* 0x080fe4000000007f */
[-C--:B------:R-:W-:Y:S02]  /*2fa0*/  FFMA R125, R90, R67.reuse, R125 ;  /* 0x000000435a7d7223 */ /* 0x080fe4000000007d */
[-C--:B------:R-:W-:Y:S02]  /*2fb0*/  FFMA R123, R88, R67.reuse, R123 ;  /* 0x00000043587b7223 */ /* 0x080fe4000000007b */
[-C--:B------:R-:W-:Y:S02]  /*2fc0*/  FFMA R121, R86, R67.reuse, R121 ;  /* 0x0000004356797223 */ /* 0x080fe40000000079 */
[----:B------:R-:W-:-:S02]  /*2fd0*/  FFMA R119, R84, R67, R119 ;  /* 0x0000004354777223 */ /* 0x000fc40000000077 */
[-C--:B------:R-:W-:Y:S02]  /*2fe0*/  FFMA R117, R82, R67.reuse, R117 ;  /* 0x0000004352757223 */ /* 0x080fe40000000075 */
[----:B------:R-:W-:Y:S02]  /*2ff0*/  FFMA R115, R80, R67, R64 ;  /* 0x0000004350737223 */ /* 0x000fe40000000040 */
[----:B------:R-:W1:Y:S01]  /*3000*/  LDS.128 R64, [R78+0xc0] ;  /* 0x0000c0004e407984 */ /* 0x000e620000000c00 */
        /* <DEDUP_REMOVED lines=44> */
[-C--:B------:R-:W-:Y:S02]  /*32d0*/  FFMA R58, R106, R69.reuse, R58 ;  /* 0x000000456a3a7223 */ /* 0x080fe4000000003a */
[-C--:B------:R-:W-:Y:S02]  /*32e0*/  FFMA R57, R104, R69.reuse, R57 ;  /* 0x0000004568397223 */ /* 0x080fe40000000039 */
[----:B------:R-:W-:-:S02]  /*32f0*/  FFMA R56, R102, R69, R56 ;  /* 0x0000004566387223 */ /* 0x000fc40000000038 */
[-C--:B------:R-:W-:Y:S02]  /*3300*/  FFMA R55, R100, R69.reuse, R55 ;  /* 0x0000004564377223 */ /* 0x080fe40000000037 */
[-C--:B------:R-:W-:Y:S02]  /*3310*/  FFMA R54, R98, R69.reuse, R54 ;  /* 0x0000004562367223 */ /* 0x080fe40000000036 */
[----:B------:R-:W-:Y:S02]  /*3320*/  FFMA R53, R96, R69, R53 ;  /* 0x0000004560357223 */ /* 0x000fe40000000035 */
        /* <DEDUP_REMOVED lines=36> */
[-C--:B------:R-:W-:Y:S01]  /*3570*/  FFMA R59, R92, R71.reuse, R59 ;  /* 0x000000475c3b7223 */ /* 0x080fe2000000003b */
[----:B------:R-:W1:Y:S01]  /*3580*/  LDS.128 R64, [R78+0x180] ;  /* 0x000180004e407984 */ /* 0x000e620000000c00 */
[-C--:B------:R-:W-:Y:S02]  /*3590*/  FFMA R58, R90, R71.reuse, R58 ;  /* 0x000000475a3a7223 */ /* 0x080fe4000000003a */
[-C--:B------:R-:W-:Y:S02]  /*35a0*/  FFMA R57, R88, R71.reuse, R57 ;  /* 0x0000004758397223 */ /* 0x080fe40000000039 */
[----:B------:R-:W-:-:S02]  /*35b0*/  FFMA R56, R86, R71, R56 ;  /* 0x0000004756387223 */ /* 0x000fc40000000038 */
[-C--:B------:R-:W-:Y:S02]  /*35c0*/  FFMA R55, R84, R71.reuse, R55 ;  /* 0x0000004754377223 */ /* 0x080fe40000000037 */
[-C--:B------:R-:W-:Y:S02]  /*35d0*/  FFMA R54, R82, R71.reuse, R54 ;  /* 0x0000004752367223 */ /* 0x080fe40000000036 */
[----:B------:R-:W-:Y:S02]  /*35e0*/  FFMA R53, R80, R71, R53 ;  /* 0x0000004750357223 */ /* 0x000fe40000000035 */
[----:B------:R2:W3:Y:S02]  /*35f0*/  LDS.128 R68, [R78+0x1c0] ;  /* 0x0001c0004e447984 */ /* 0x0004e40000000c00 */
[----:B--2---:R-:W-:Y:S01]  /*3600*/  IADD3 R78, R78, 0x10, RZ ;  /* 0x000000104e4e7810 */ /* 0x004fe20007ffe0ff */
        /* <DEDUP_REMOVED lines=8> */
[-C--:B-1----:R-:W-:Y:S02]  /*3690*/  FFMA R45, R122, R64.reuse, R45 ;  /* 0x000000407a2d7223 */ /* 0x082fe4000000002d */
[-C--:B------:R-:W-:Y:S02]  /*36a0*/  FFMA R44, R120, R64.reuse, R44 ;  /* 0x00000040782c7223 */ /* 0x080fe4000000002c */
[-C--:B------:R-:W-:Y:S02]  /*36b0*/  FFMA R43, R118, R64.reuse, R43 ;  /* 0x00000040762b7223 */ /* 0x080fe4000000002b */
[-C--:B------:R-:W-:Y:S02]  /*36c0*/  FFMA R42, R116, R64.reuse, R42 ;  /* 0x00000040742a7223 */ /* 0x080fe4000000002a */
[-C--:B------:R-:W-:Y:S02]  /*36d0*/  FFMA R41, R114, R64.reuse, R41 ;  /* 0x0000004072297223 */ /* 0x080fe40000000029 */
[----:B------:R-:W-:-:S02]  /*36e0*/  FFMA R40, R112, R64, R40 ;  /* 0x0000004070287223 */ /* 0x000fc40000000028 */
[----:B------:R-:W-:Y:S02]  /*36f0*/  FFMA R39, R110, R64, R39 ;  /* 0x000000406e277223 */ /* 0x000fe40000000027 */
[-C--:B---3--:R-:W-:Y:S02]  /*3700*/  FFMA R38, R122, R68.reuse, R38 ;  /* 0x000000447a267223 */ /* 0x088fe40000000026 */
        /* <DEDUP_REMOVED lines=67> */
[----:B------:R-:W-:Y:S01]  /*3b40*/  FFMA R32, R80, R71, R32 ;  /* 0x0000004750207223 */ /* 0x000fe20000000020 */
[----:B------:R-:W-:Y:S01]  /*3b50*/  @!P0 CALL.REL.NOINC `(.L_x_0) ;  /* 0x0000001000008944 */ /* 0x000fe20003c00000 */
[----:B------:R-:W-:Y:S05]  /*3b60*/  BRA `(.L_x_1) ;  /* 0xffffe0e000007947 */ /* 0x000fea000383ffff */
.L_x_0:
[----:B------:R-:W-:Y:S01]  /*3b70*/  @P1 CALL.REL.NOINC `(.L_x_2) ;  /* 0x0000001000001944 */ /* 0x000fe20003c00000 */
[----:B------:R-:W-:Y:S05]  /*3b80*/  BRA `(.L_x_3) ;  /* 0xffffd74000007947 */ /* 0x000fea000383ffff */
.L_x_2:
[----:B------:R-:W-:Y:S01]  /*3b90*/  SHF.R.S32.HI R2, RZ, 0x4, R2 ;  /* 0x00000004ff027819 */ /* 0x000fe20000011402 */
[----:B------:R-:W-:Y:S01]  /*3ba0*/  IMAD R5, R0, 0xc400, R5 ;  /* 0x0000c40000057824 */ /* 0x000fe200078e0205 */
[----:B------:R-:W-:Y:S02]  /*3bb0*/  FMNMX R7, RZ, R56, !PT ;  /* 0x00000038ff077209 */ /* 0x000fe40007800000 */
[----:B------:R-:W-:Y:S01]  /*3bc0*/  FMNMX R9, RZ, R54, !PT ;  /* 0x00000036ff097209 */ /* 0x000fe20007800000 */
[----:B------:R-:W-:Y:S01]  /*3bd0*/  IMAD R5, R2, 0x31000, R5 ;  /* 0x0003100002057824 */ /* 0x000fe200078e0205 */
[----:B------:R-:W-:-:S02]  /*3be0*/  FMNMX R11, RZ, R52, !PT ;  /* 0x00000034ff0b7209 */ /* 0x000fc40007800000 */
[----:B------:R-:W-:Y:S01]  /*3bf0*/  FMNMX R13, RZ, R48, !PT ;  /* 0x00000030ff0d7209 */ /* 0x000fe20007800000 */
[----:B------:R-:W-:Y:S01]  /*3c00*/  IMAD R5, R4, 0x1c, R5 ;  /* 0x0000001c04057824 */ /* 0x000fe200078e0205 */
[----:B------:R-:W-:Y:S02]  /*3c10*/  FMNMX R239, RZ, R239, !PT ;  /* 0x000000efffef7209 */ /* 0x000fe40007800000 */
[----:B------:R-:W-:Y:S01]  /*3c20*/  FMNMX R237, RZ, R237, !PT ;  /* 0x000000edffed7209 */ /* 0x000fe20007800000 */
[----:B------:R-:W-:Y:S01]  /*3c30*/  IMAD R2, R6, 0x188, R5 ;  /* 0x0000018806027824 */ /* 0x000fe200078e0205 */
[----:B------:R-:W-:Y:S02]  /*3c40*/  FMNMX R5, RZ, R58, !PT ;  /* 0x0000003aff057209 */ /* 0x000fe40007800000 */
[----:B------:R-:W-:Y:S01]  /*3c50*/  FMNMX R235, RZ, R235, !PT ;  /* 0x000000ebffeb7209 */ /* 0x000fe20007800000 */
[----:B------:R-:W-:Y:S01]  /*3c60*/  IMAD.WIDE R2, R2, R31, c[0x0][0x170] ;  /* 0x00005c0002027625 */ /* 0x000fe200078e021f */
[----:B------:R-:W-:-:S02]  /*3c70*/  FMNMX R233, RZ, R233, !PT ;  /* 0x000000e9ffe97209 */ /* 0x000fc40007800000 */
[----:B------:R-:W-:Y:S02]  /*3c80*/  FMNMX R231, RZ, R231, !PT ;  /* 0x000000e7ffe77209 */ /* 0x000fe40007800000 */
[----:B------:R0:W-:Y:S01]  /*3c90*/  STG.E [R2.64+0x24ce0], R5 ;  /* 0x024ce00502007986 */ /* 0x0001e2000c101904 */
[----:B------:R-:W-:Y:S02]  /*3ca0*/  FMNMX R229, RZ, R229, !PT ;  /* 0x000000e5ffe57209 */ /* 0x000fe40007800000 */
[----:B------:R-:W-:Y:S01]  /*3cb0*/  FMNMX R227, RZ, R227, !PT ;  /* 0x000000e3ffe37209 */ /* 0x000fe20007800000 */
[----:B------:R1:W-:Y:S01]  /*3cc0*/  STG.E [R2.64+0x24ea0], R7 ;  /* 0x024ea00702007986 */ /* 0x0003e2000c101904 */
[----:B------:R-:W-:Y:S02]  /*3cd0*/  FMNMX R225, RZ, R225, !PT ;  /* 0x000000e1ffe17209 */ /* 0x000fe40007800000 */
[----:B------:R-:W-:Y:S01]  /*3ce0*/  FMNMX R223, RZ, R223, !PT ;  /* 0x000000dfffdf7209 */ /* 0x000fe20007800000 */
[----:B------:R2:W-:Y:S01]  /*3cf0*/  STG.E [R2.64+0x25060], R9 ;  /* 0x0250600902007986 */ /* 0x0005e2000c101904 */
[----:B------:R-:W-:-:S02]  /*3d00*/  FMNMX R221, RZ, R221, !PT ;  /* 0x000000ddffdd7209 */ /* 0x000fc40007800000 */
[----:B------:R-:W-:Y:S01]  /*3d10*/  FMNMX R219, RZ, R219, !PT ;  /* 0x000000dbffdb7209 */ /* 0x000fe20007800000 */
[----:B------:R3:W-:Y:S01]  /*3d20*/  STG.E [R2.64+0x27d00], R11 ;  /* 0x027d000b02007986 */ /* 0x0007e2000c101904 */
[----:B0-----:R-:W-:Y:S02]  /*3d30*/  FMNMX R5, RZ, R50, !PT ;  /* 0x00000032ff057209 */ /* 0x001fe40007800000 */
[----:B------:R-:W-:Y:S01]  /*3d40*/  FMNMX R217, RZ, R217, !PT ;  /* 0x000000d9ffd97209 */ /* 0x000fe20007800000 */
[----:B------:R-:W-:Y:S01]  /*3d50*/  STG.E [R2.64+0x28080], R13 ;  /* 0x0280800d02007986 */ /* 0x000fe2000c101904 */
[----:B-1----:R-:W-:Y:S02]  /*3d60*/  FMNMX R7, RZ, R46, !PT ;  /* 0x0000002eff077209 */ /* 0x002fe40007800000 */
[----:B------:R-:W-:Y:S01]  /*3d70*/  FMNMX R215, RZ, R215, !PT ;  /* 0x000000d7ffd77209 */ /* 0x000fe20007800000 */
[----:B------:R0:W-:Y:S01]  /*3d80*/  STG.E [R2.64+0x27ec0], R5 ;  /* 0x027ec00502007986 */ /* 0x0001e2000c101904 */
[----:B--2---:R-:W-:-:S02]  /*3d90*/  FMNMX R9, RZ, R44, !PT ;  /* 0x0000002cff097209 */ /* 0x004fc40007800000 */
[----:B------:R-:W-:Y:S01]  /*3da0*/  FMNMX R213, RZ, R213, !PT ;  /* 0x000000d5ffd57209 */ /* 0x000fe20007800000 */
[----:B------:R1:W-:Y:S01]  /*3db0*/  STG.E [R2.64+0x28240], R7 ;  /* 0x0282400702007986 */ /* 0x0003e2000c101904 */
[----:B---3--:R-:W-:Y:S02]  /*3dc0*/  FMNMX R11, RZ, R42, !PT ;  /* 0x0000002aff0b7209 */ /* 0x008fe40007800000 */
[----:B------:R-:W-:Y:S01]  /*3dd0*/  FMNMX R211, RZ, R211, !PT ;  /* 0x000000d3ffd37209 */ /* 0x000fe20007800000 */
[----:B------:R2:W-:Y:S01]  /*3de0*/  STG.E [R2.64+0x2aee0], R9 ;  /* 0x02aee00902007986 */ /* 0x0005e2000c101904 */
[----:B------:R-:W-:Y:S02]  /*3df0*/  FMNMX R209, RZ, R209, !PT ;  /* 0x000000d1ffd17209 */ /* 0x000fe40007800000 */
[----:B------:R-:W-:Y:S01]  /*3e00*/  FMNMX R207, RZ, R207, !PT ;  /* 0x000000cfffcf7209 */ /* 0x000fe20007800000 */
[----:B------:R3:W-:Y:S01]  /*3e10*/  STG.E [R2.64+0x2b0a0], R11 ;  /* 0x02b0a00b02007986 */ /* 0x0007e2000c101904 */
[----:B------:R-:W-:-:S02]  /*3e20*/  FMNMX R205, RZ, R205, !PT ;  /* 0x000000cdffcd7209 */ /* 0x000fc40007800000 */
[----:B------:R-:W-:Y:S01]  /*3e30*/  FMNMX R203, RZ, R203, !PT ;  /* 0x000000cbffcb7209 */ /* 0x000fe20007800000 */
[----:B------:R-:W-:Y:S01]  /*3e40*/  STG.E [R2.64], R239 ;  /* 0x000000ef02007986 */ /* 0x000fe2000c101904 */
[----:B------:R-:W-:Y:S02]  /*3e50*/  FMNMX R201, RZ, R201, !PT ;  /* 0x000000c9ffc97209 */ /* 0x000fe40007800000 */
[----:B------:R-:W-:Y:S01]  /*3e60*/  FMNMX R199, RZ, R199, !PT ;  /* 0x000000c7ffc77209 */ /* 0x000fe20007800000 */
[----:B------:R-:W-:Y:S01]  /*3e70*/  STG.E [R2.64+0xe0], R237 ;  /* 0x0000e0ed02007986 */ /* 0x000fe2000c101904 */
[----:B------:R-:W-:Y:S02]  /*3e80*/  FMNMX R197, RZ, R197, !PT ;  /* 0x000000c5ffc57209 */ /* 0x000fe40007800000 */
[----:B------:R-:W-:Y:S01]  /*3e90*/  FMNMX R195, RZ, R195, !PT ;  /* 0x000000c3ffc37209 */ /* 0x000fe20007800000 */
[----:B------:R-:W-:Y:S01]  /*3ea0*/  STG.E [R2.64+0x1c0], R235 ;  /* 0x0001c0eb02007986 */ /* 0x000fe2000c101904 */
[----:B------:R-:W-:-:S02]  /*3eb0*/  FMNMX R193, RZ, R193, !PT ;  /* 0x000000c1ffc17209 */ /* 0x000fc40007800000 */
[----:B------:R-:W-:Y:S01]  /*3ec0*/  FMNMX R191, RZ, R191, !PT ;  /* 0x000000bfffbf7209 */ /* 0x000fe20007800000 */
[----:B------:R-:W-:Y:S01]  /*3ed0*/  STG.E [R2.64+0x2a0], R233 ;  /* 0x0002a0e902007986 */ /* 0x000fe2000c101904 */
        /* <DEDUP_REMOVED lines=103> */
[----:B0-----:R-:W-:Y:S01]  /*4550*/  FMNMX R5, RZ, R40, !PT ;  /* 0x00000028ff057209 */ /* 0x001fe20007800000 */
[----:B------:R-:W-:Y:S01]  /*4560*/  STG.E [R2.64+0xf7a0], R163 ;  /* 0x00f7a0a302007986 */ /* 0x000fe2000c101904 */
[----:B------:R-:W-:-:S02]  /*4570*/  FMNMX R39, RZ, R39, !PT ;  /* 0x00000027ff277209 */ /* 0x000fc40007800000 */
[----:B------:R-:W-:Y:S01]  /*4580*/  FMNMX R13, RZ, R38, !PT ;  /* 0x00000026ff0d7209 */ /* 0x000fe20007800000 */
[----:B------:R-:W-:Y:S01]  /*4590*/  STG.E [R2.64+0xf880], R161 ;  /* 0x00f880a102007986 */ /* 0x000fe2000c101904 */
[----:B------:R-:W-:Y:S02]  /*45a0*/  FMNMX R37, RZ, R37, !PT ;  /* 0x00000025ff257209 */ /* 0x000fe40007800000 */
[----:B-1----:R-:W-:Y:S01]  /*45b0*/  FMNMX R7, RZ, R36, !PT ;  /* 0x00000024ff077209 */ /* 0x002fe20007800000 */
[----:B------:R-:W-:Y:S01]  /*45c0*/  STG.E [R2.64+0xf960], R159 ;  /* 0x00f9609f02007986 */ /* 0x000fe2000c101904 */
[----:B------:R-:W-:Y:S02]  /*45d0*/  FMNMX R35, RZ, R35, !PT ;  /* 0x00000023ff237209 */ /* 0x000fe40007800000 */
[----:B--2---:R-:W-:Y:S01]  /*45e0*/  FMNMX R9, RZ, R34, !PT ;  /* 0x00000022ff097209 */ /* 0x004fe20007800000 */
[----:B------:R-:W-:Y:S01]  /*45f0*/  STG.E [R2.64+0xfa40], R157 ;  /* 0x00fa409d02007986 */ /* 0x000fe2000c101904 */
[----:B------:R-:W-:-:S02]  /*4600*/  FMNMX R33, RZ, R33, !PT ;  /* 0x00000021ff217209 */ /* 0x000fc40007800000 */
[----:B---3--:R-:W-:Y:S01]  /*4610*/  FMNMX R11, RZ, R32, !PT ;  /* 0x00000020ff0b7209 */ /* 0x008fe20007800000 */
[----:B------:R-:W-:Y:S04]  /*4620*/  STG.E [R2.64+0x12600], R155 ;  /* 0x0126009b02007986 */ /* 0x000fe8000c101904 */
        /* <DEDUP_REMOVED lines=59> */
[----:B------:R-:W-:Y:S01]  /*49e0*/  STG.E [R2.64+0x2e440], R11 ;  /* 0x02e4400b02007986 */ /* 0x000fe2000c101904 */
[----:B------:R-:W-:Y:S05]  /*49f0*/  EXIT ;  /* 0x000000000000794d */ /* 0x000fea0003800000 */
.L_x_4:
[----:B------:R-:W-:-:S00]  /*4a00*/  BRA `(.L_x_4) ;  /* 0xfffffff000007947 */ /* 0x000fc0000383ffff */
[----:B------:R-:W-:-:S00]  /*4a10*/  NOP ;  /* 0x0000000000007918 */ /* 0x000fc00000000000 */
        /* <DEDUP_REMOVED lines=14> */
.L_x_5:


//--------------------- .nv.shared.candidate3     --------------------------
	.section	.nv.shared.candidate3,"aw",@nobits
	.align	4
.nv.shared.candidate3:
	.zero		16640
